	.target	sm_90a

	.elftype	@"ET_EXEC"


//--------------------- .note.nv.tkinfo           --------------------------
	.section	.note.nv.tkinfo,"",@"SHT_NOTE"
	.sectionflags	@"SHF_NOTE_NV_TKINFO"
	.tkinfo
        /*0018*/ 	.word	0x00000002
        /*0030*/ 	.string	""
        /*0030*/ 	.string	"ptxas"
        /*0030*/ 	.string	"Cuda compilation tools, release 13.0, V13.0.88"
        /*0030*/ 	.string	"Build cuda_13.0.r13.0/compiler.36424714_0"
        /*0030*/ 	.string	"-arch sm_90a -m 64 "



//--------------------- .note.nv.cuinfo           --------------------------
	.section	.note.nv.cuinfo,"",@"SHT_NOTE"
	.sectionflags	@"SHF_NOTE_NV_CUINFO"
        /*0018*/ 	.short	0x0002
        /*001a*/ 	.short	0x005a
        /*001c*/ 	.short	0x0082
	.zero		2


//--------------------- .nv.info                  --------------------------
	.section	.nv.info,"",@"SHT_CUDA_INFO"
	.align	4


	//----- nvinfo : EIATTR_REGCOUNT
	.align		4
        /*0000*/ 	.byte	0x04, 0x2f
        /*0002*/ 	.short	(.L_12 - .L_11)
	.align		4
.L_11:
        /*0004*/ 	.word	index@(_ZN7cutlass13device_kernelINS_4gemm6kernel13GemmUniversalIN4cute5tupleIJiiiiEEENS1_10collective13CollectiveMmaINS1_40MainloopSm90TmaGmmaWarpSpecializedSparseILi8ENS5_IJNS4_1CILi1EEESB_SB_EEENS1_35KernelTmaWarpSpecializedCooperativeEEENS5_IJNSA_ILi256EEENSA_ILi64EEENSA_ILi128EEEEEEaNS5_IJNS4_6LayoutINS5_IJiNS5_IJNSA_ILi2EEEiEEEiEEENS5_IJlNS5_IJSB_SK_EEElEEEEENSJ_INS5_IJNS5_IJSG_iEEENS5_IJSH_iEEEiEEENS5_IJNS5_IJSH_NSA_ILi8192EEEEEENS5_IJSB_lEEElEEEEEEEEaNS5_IJlSB_lEEENS4_8TiledMMAINS4_8MMA_AtomIJNS4_4SM904GMMA6SPARSE27GMMA_64x64x64_S32S8S8_SS_TNILNS13_9SparseSelE0EEEEEENSJ_INS5_IJSK_SB_SB_EEENS5_IJSB_NSA_ILi0EEES1A_EEEEENS5_IJNS4_10UnderscoreES1D_S1D_EEEEENS4_13SM90_TMA_LOADENS4_14ComposedLayoutINS4_7SwizzleILi2ELi4ELi3EEENS4_25smem_sparse_ptr_flag_bitsILi2ELi8EEENSJ_INS5_IJNS5_IJSB_NSA_ILi8EEEEEENS5_IJSK_SG_EEEEEENS5_IJNS5_IJS1A_SH_EEESN_EEEEEEEvNS4_8identityES1G_NS1H_INS1I_ILi3ELi4ELi3EEENS4_18smem_ptr_flag_bitsILi8EEENSJ_INS5_IJS1M_SH_EEENS5_IJSH_SB_EEEEEEEvS1U_EENS_8epilogue10collective6detail29Sm90TmaWarpSpecializedAdapterINS24_15DefaultEpilogueIiNS5_IJSB_llEEES28_NS23_6thread17LinearCombinationIiLi1EiiLNS29_9ScaleType4KindE0ELNS_15FloatRoundStyleE2EiEENS1_15EpilogueDefaultEEEEEvvEEEEvNT_6ParamsE)
        /*0008*/ 	.word	0x000000a8


	//----- nvinfo : EIATTR_FRAME_SIZE
	.align		4
.L_12:
        /*000c*/ 	.byte	0x04, 0x11
        /*000e*/ 	.short	(.L_14 - .L_13)
	.align		4
.L_13:
        /*0010*/ 	.word	index@(_ZN7cutlass13device_kernelINS_4gemm6kernel13GemmUniversalIN4cute5tupleIJiiiiEEENS1_10collective13CollectiveMmaINS1_40MainloopSm90TmaGmmaWarpSpecializedSparseILi8ENS5_IJNS4_1CILi1EEESB_SB_EEENS1_35KernelTmaWarpSpecializedCooperativeEEENS5_IJNSA_ILi256EEENSA_ILi64EEENSA_ILi128EEEEEEaNS5_IJNS4_6LayoutINS5_IJiNS5_IJNSA_ILi2EEEiEEEiEEENS5_IJlNS5_IJSB_SK_EEElEEEEENSJ_INS5_IJNS5_IJSG_iEEENS5_IJSH_iEEEiEEENS5_IJNS5_IJSH_NSA_ILi8192EEEEEENS5_IJSB_lEEElEEEEEEEEaNS5_IJlSB_lEEENS4_8TiledMMAINS4_8MMA_AtomIJNS4_4SM904GMMA6SPARSE27GMMA_64x64x64_S32S8S8_SS_TNILNS13_9SparseSelE0EEEEEENSJ_INS5_IJSK_SB_SB_EEENS5_IJSB_NSA_ILi0EEES1A_EEEEENS5_IJNS4_10UnderscoreES1D_S1D_EEEEENS4_13SM90_TMA_LOADENS4_14ComposedLayoutINS4_7SwizzleILi2ELi4ELi3EEENS4_25smem_sparse_ptr_flag_bitsILi2ELi8EEENSJ_INS5_IJNS5_IJSB_NSA_ILi8EEEEEENS5_IJSK_SG_EEEEEENS5_IJNS5_IJS1A_SH_EEESN_EEEEEEEvNS4_8identityES1G_NS1H_INS1I_ILi3ELi4ELi3EEENS4_18smem_ptr_flag_bitsILi8EEENSJ_INS5_IJS1M_SH_EEENS5_IJSH_SB_EEEEEEEvS1U_EENS_8epilogue10collective6detail29Sm90TmaWarpSpecializedAdapterINS24_15DefaultEpilogueIiNS5_IJSB_llEEES28_NS23_6thread17LinearCombinationIiLi1EiiLNS29_9ScaleType4KindE0ELNS_15FloatRoundStyleE2EiEENS1_15EpilogueDefaultEEEEEvvEEEEvNT_6ParamsE)
        /*0014*/ 	.word	0x00000000


	//----- nvinfo : EIATTR_MIN_STACK_SIZE
	.align		4
.L_14:
        /*0018*/ 	.byte	0x04, 0x12
        /*001a*/ 	.short	(.L_16 - .L_15)
	.align		4
.L_15:
        /*001c*/ 	.word	index@(_ZN7cutlass13device_kernelINS_4gemm6kernel13GemmUniversalIN4cute5tupleIJiiiiEEENS1_10collective13CollectiveMmaINS1_40MainloopSm90TmaGmmaWarpSpecializedSparseILi8ENS5_IJNS4_1CILi1EEESB_SB_EEENS1_35KernelTmaWarpSpecializedCooperativeEEENS5_IJNSA_ILi256EEENSA_ILi64EEENSA_ILi128EEEEEEaNS5_IJNS4_6LayoutINS5_IJiNS5_IJNSA_ILi2EEEiEEEiEEENS5_IJlNS5_IJSB_SK_EEElEEEEENSJ_INS5_IJNS5_IJSG_iEEENS5_IJSH_iEEEiEEENS5_IJNS5_IJSH_NSA_ILi8192EEEEEENS5_IJSB_lEEElEEEEEEEEaNS5_IJlSB_lEEENS4_8TiledMMAINS4_8MMA_AtomIJNS4_4SM904GMMA6SPARSE27GMMA_64x64x64_S32S8S8_SS_TNILNS13_9SparseSelE0EEEEEENSJ_INS5_IJSK_SB_SB_EEENS5_IJSB_NSA_ILi0EEES1A_EEEEENS5_IJNS4_10UnderscoreES1D_S1D_EEEEENS4_13SM90_TMA_LOADENS4_14ComposedLayoutINS4_7SwizzleILi2ELi4ELi3EEENS4_25smem_sparse_ptr_flag_bitsILi2ELi8EEENSJ_INS5_IJNS5_IJSB_NSA_ILi8EEEEEENS5_IJSK_SG_EEEEEENS5_IJNS5_IJS1A_SH_EEESN_EEEEEEEvNS4_8identityES1G_NS1H_INS1I_ILi3ELi4ELi3EEENS4_18smem_ptr_flag_bitsILi8EEENSJ_INS5_IJS1M_SH_EEENS5_IJSH_SB_EEEEEEEvS1U_EENS_8epilogue10collective6detail29Sm90TmaWarpSpecializedAdapterINS24_15DefaultEpilogueIiNS5_IJSB_llEEES28_NS23_6thread17LinearCombinationIiLi1EiiLNS29_9ScaleType4KindE0ELNS_15FloatRoundStyleE2EiEENS1_15EpilogueDefaultEEEEEvvEEEEvNT_6ParamsE)
        /*0020*/ 	.word	0x00000000
.L_16:


//--------------------- .nv.compat                --------------------------
	.section	.nv.compat,"",@"SHT_CUDA_COMPAT_INFO"
	.align	4
        /*0000*/ 	.byte	0x02, 0x09, 0x01, 0x00, 0x02, 0x02, 0x04, 0x00, 0x02, 0x05, 0x05, 0x00, 0x03, 0x07, 0x01, 0x01
        /*0010*/ 	.byte	0x02, 0x03, 0x01, 0x00, 0x02, 0x06, 0x01, 0x00, 0x04, 0x0b, 0x08, 0x00, 0x00, 0x00, 0x00, 0x00
        /*0020*/ 	.byte	0x00, 0x00, 0x00, 0x00


//--------------------- .nv.info._ZN7cutlass13device_kernelINS_4gemm6kernel13GemmUniversalIN4cute5tupleIJiiiiEEENS1_10collective13CollectiveMmaINS1_40MainloopSm90TmaGmmaWarpSpecializedSparseILi8ENS5_IJNS4_1CILi1EEESB_SB_EEENS1_35KernelTmaWarpSpecializedCooperativeEEENS5_IJNSA_ILi256EEENSA_ILi64EEENSA_ILi128EEEEEEaNS5_IJNS4_6LayoutINS5_IJiNS5_IJNSA_ILi2EEEiEEEiEEENS5_IJlNS5_IJSB_SK_EEElEEEEENSJ_INS5_IJNS5_IJSG_iEEENS5_IJSH_iEEEiEEENS5_IJNS5_IJSH_NSA_ILi8192EEEEEENS5_IJSB_lEEElEEEEEEEEaNS5_IJlSB_lEEENS4_8TiledMMAINS4_8MMA_AtomIJNS4_4SM904GMMA6SPARSE27GMMA_64x64x64_S32S8S8_SS_TNILNS13_9SparseSelE0EEEEEENSJ_INS5_IJSK_SB_SB_EEENS5_IJSB_NSA_ILi0EEES1A_EEEEENS5_IJNS4_10UnderscoreES1D_S1D_EEEEENS4_13SM90_TMA_LOADENS4_14ComposedLayoutINS4_7SwizzleILi2ELi4ELi3EEENS4_25smem_sparse_ptr_flag_bitsILi2ELi8EEENSJ_INS5_IJNS5_IJSB_NSA_ILi8EEEEEENS5_IJSK_SG_EEEEEENS5_IJNS5_IJS1A_SH_EEESN_EEEEEEEvNS4_8identityES1G_NS1H_INS1I_ILi3ELi4ELi3EEENS4_18smem_ptr_flag_bitsILi8EEENSJ_INS5_IJS1M_SH_EEENS5_IJSH_SB_EEEEEEEvS1U_EENS_8epilogue10collective6detail29Sm90TmaWarpSpecializedAdapterINS24_15DefaultEpilogueIiNS5_IJSB_llEEES28_NS23_6thread17LinearCombinationIiLi1EiiLNS29_9ScaleType4KindE0ELNS_15FloatRoundStyleE2EiEENS1_15EpilogueDefaultEEEEEvvEEEEvNT_6ParamsE --------------------------
	.section	.nv.info._ZN7cutlass13device_kernelINS_4gemm6kernel13GemmUniversalIN4cute5tupleIJiiiiEEENS1_10collective13CollectiveMmaINS1_40MainloopSm90TmaGmmaWarpSpecializedSparseILi8ENS5_IJNS4_1CILi1EEESB_SB_EEENS1_35KernelTmaWarpSpecializedCooperativeEEENS5_IJNSA_ILi256EEENSA_ILi64EEENSA_ILi128EEEEEEaNS5_IJNS4_6LayoutINS5_IJiNS5_IJNSA_ILi2EEEiEEEiEEENS5_IJlNS5_IJSB_SK_EEElEEEEENSJ_INS5_IJNS5_IJSG_iEEENS5_IJSH_iEEEiEEENS5_IJNS5_IJSH_NSA_ILi8192EEEEEENS5_IJSB_lEEElEEEEEEEEaNS5_IJlSB_lEEENS4_8TiledMMAINS4_8MMA_AtomIJNS4_4SM904GMMA6SPARSE27GMMA_64x64x64_S32S8S8_SS_TNILNS13_9SparseSelE0EEEEEENSJ_INS5_IJSK_SB_SB_EEENS5_IJSB_NSA_ILi0EEES1A_EEEEENS5_IJNS4_10UnderscoreES1D_S1D_EEEEENS4_13SM90_TMA_LOADENS4_14ComposedLayoutINS4_7SwizzleILi2ELi4ELi3EEENS4_25smem_sparse_ptr_flag_bitsILi2ELi8EEENSJ_INS5_IJNS5_IJSB_NSA_ILi8EEEEEENS5_IJSK_SG_EEEEEENS5_IJNS5_IJS1A_SH_EEESN_EEEEEEEvNS4_8identityES1G_NS1H_INS1I_ILi3ELi4ELi3EEENS4_18smem_ptr_flag_bitsILi8EEENSJ_INS5_IJS1M_SH_EEENS5_IJSH_SB_EEEEEEEvS1U_EENS_8epilogue10collective6detail29Sm90TmaWarpSpecializedAdapterINS24_15DefaultEpilogueIiNS5_IJSB_llEEES28_NS23_6thread17LinearCombinationIiLi1EiiLNS29_9ScaleType4KindE0ELNS_15FloatRoundStyleE2EiEENS1_15EpilogueDefaultEEEEEvvEEEEvNT_6ParamsE,"",@"SHT_CUDA_INFO"
	.sectionflags	@""
	.align	4


	//----- nvinfo : EIATTR_CUDA_API_VERSION
	.align		4
        /*0000*/ 	.byte	0x04, 0x37
        /*0002*/ 	.short	(.L_18 - .L_17)
.L_17:
        /*0004*/ 	.word	0x00000082


	//----- nvinfo : EIATTR_KPARAM_INFO
	.align		4
.L_18:
        /*0008*/ 	.byte	0x04, 0x17
        /*000a*/ 	.short	(.L_20 - .L_19)
.L_19:
        /*000c*/ 	.word	0x00000000
        /*0010*/ 	.short	0x0000
        /*0012*/ 	.short	0x0070
        /*0014*/ 	.byte	0x00, 0xf0, 0x01, 0x14


	//----- nvinfo : EIATTR_SPARSE_MMA_MASK
	.align		4
.L_20:
        /*0018*/ 	.byte	0x03, 0x50
        /*001a*/ 	.short	0x0004


	//----- nvinfo : EIATTR_MAXREG_COUNT
	.align		4
        /*001c*/ 	.byte	0x03, 0x1b
        /*001e*/ 	.short	0x00a8


	//----- nvinfo : EIATTR_NUM_BARRIERS
	.align		4
        /*0020*/ 	.byte	0x02, 0x4c
        /*0022*/ 	.byte	0x01
	.zero		1


	//----- nvinfo : EIATTR_MERCURY_ISA_VERSION
	.align		4
        /*0024*/ 	.byte	0x03, 0x5f
        /*0026*/ 	.short	0x0101


	//----- nvinfo : EIATTR_INT_WARP_WIDE_INSTR_OFFSETS
	.align		4
        /*0028*/ 	.byte	0x04, 0x31
        /*002a*/ 	.short	(.L_22 - .L_21)


	//   ....[0]....
.L_21:
        /*002c*/ 	.word	0x000004a0


	//   ....[1]....
        /*0030*/ 	.word	0x000004b0


	//   ....[2]....
        /*0034*/ 	.word	0x000005d0


	//----- nvinfo : EIATTR_COOP_GROUP_MASK_REGIDS
	.align		4
.L_22:
        /*0038*/ 	.byte	0x04, 0x29
        /*003a*/ 	.short	(.L_24 - .L_23)


	//   ....[0]....
.L_23:
        /*003c*/ 	.word	0xffffffff


	//   ....[1]....
        /*0040*/ 	.word	0xffffffff


	//   ....[2]....
        /*0044*/ 	.word	0xffffffff


	//   ....[3]....
        /*0048*/ 	.word	0xffffffff


	//   ....[4]....
        /*004c*/ 	.word	0xffffffff


	//----- nvinfo : EIATTR_COOP_GROUP_INSTR_OFFSETS
	.align		4
.L_24:
        /*0050*/ 	.byte	0x04, 0x28
        /*0052*/ 	.short	(.L_26 - .L_25)


	//   ....[0]....
.L_25:
        /*0054*/ 	.word	0x00000060


	//   ....[1]....
        /*0058*/ 	.word	0x00000070


	//   ....[2]....
        /*005c*/ 	.word	0x00000160


	//   ....[3]....
        /*0060*/ 	.word	0x000003a0


	//   ....[4]....
        /*0064*/ 	.word	0x000012f0


	//----- nvinfo : EIATTR_REG_RECONFIG
	.align		4
.L_26:
        /*0068*/ 	.byte	0x01, 0x54
	.zero		2


	//----- nvinfo : EIATTR_MBARRIER_INSTR_OFFSETS
	.align		4
        /*006c*/ 	.byte	0x04, 0x39
        /*006e*/ 	.short	(.L_28 - .L_27)


	//   ....[0]....
.L_27:
        /*0070*/ 	.word	0x00000280
        /*0074*/ 	.word	0x000000ff
        /*0078*/ 	.word	0x00000000
        /*007c*/ 	.short	0x0100
        /*007e*/ 	.byte	0x08
	.zero		1


	//   ....[1]....
        /*0080*/ 	.word	0x00000290
        /*0084*/ 	.word	0x000000ff
        /*0088*/ 	.word	0x00000040
        /*008c*/ 	.short	0x0100
        /*008e*/ 	.byte	0x08
	.zero		1


	//   ....[2]....
        /*0090*/ 	.word	0x000002a0
        /*0094*/ 	.word	0x000000ff
        /*0098*/ 	.word	0x00000008
        /*009c*/ 	.short	0x0100
        /*009e*/ 	.byte	0x08
	.zero		1


	//   ....[3]....
        /*00a0*/ 	.word	0x000002b0
        /*00a4*/ 	.word	0x000000ff
        /*00a8*/ 	.word	0x00000048
        /*00ac*/ 	.short	0x0100
        /*00ae*/ 	.byte	0x08
	.zero		1


	//   ....[4]....
        /*00b0*/ 	.word	0x000002c0
        /*00b4*/ 	.word	0x000000ff
        /*00b8*/ 	.word	0x00000010
        /*00bc*/ 	.short	0x0100
        /*00be*/ 	.byte	0x08
	.zero		1


	//   ....[5]....
        /*00c0*/ 	.word	0x000002d0
        /*00c4*/ 	.word	0x000000ff
        /*00c8*/ 	.word	0x00000050
        /*00cc*/ 	.short	0x0100
        /*00ce*/ 	.byte	0x08
	.zero		1


	//   ....[6]....
        /*00d0*/ 	.word	0x000002e0
        /*00d4*/ 	.word	0x000000ff
        /*00d8*/ 	.word	0x00000018
        /*00dc*/ 	.short	0x0100
        /*00de*/ 	.byte	0x08
	.zero		1


	//   ....[7]....
        /*00e0*/ 	.word	0x000002f0
        /*00e4*/ 	.word	0x000000ff
        /*00e8*/ 	.word	0x00000058
        /*00ec*/ 	.short	0x0100
        /*00ee*/ 	.byte	0x08
	.zero		1


	//   ....[8]....
        /*00f0*/ 	.word	0x00000300
        /*00f4*/ 	.word	0x000000ff
        /*00f8*/ 	.word	0x00000020
        /*00fc*/ 	.short	0x0100
        /*00fe*/ 	.byte	0x08
	.zero		1


	//   ....[9]....
        /*0100*/ 	.word	0x00000310
        /*0104*/ 	.word	0x000000ff
        /*0108*/ 	.word	0x00000060
        /*010c*/ 	.short	0x0100
        /*010e*/ 	.byte	0x08
	.zero		1


	//   ....[10]....
        /*0110*/ 	.word	0x00000320
        /*0114*/ 	.word	0x000000ff
        /*0118*/ 	.word	0x00000028
        /*011c*/ 	.short	0x0100
        /*011e*/ 	.byte	0x08
	.zero		1


	//   ....[11]....
        /*0120*/ 	.word	0x00000330
        /*0124*/ 	.word	0x000000ff
        /*0128*/ 	.word	0x00000068
        /*012c*/ 	.short	0x0100
        /*012e*/ 	.byte	0x08
	.zero		1


	//   ....[12]....
        /*0130*/ 	.word	0x00000340
        /*0134*/ 	.word	0x000000ff
        /*0138*/ 	.word	0x00000030
        /*013c*/ 	.short	0x0100
        /*013e*/ 	.byte	0x08
	.zero		1


	//   ....[13]....
        /*0140*/ 	.word	0x00000350
        /*0144*/ 	.word	0x000000ff
        /*0148*/ 	.word	0x00000070
        /*014c*/ 	.short	0x0100
        /*014e*/ 	.byte	0x08
	.zero		1


	//   ....[14]....
        /*0150*/ 	.word	0x00000360
        /*0154*/ 	.word	0x000000ff
        /*0158*/ 	.word	0x00000038
        /*015c*/ 	.short	0x0100
        /*015e*/ 	.byte	0x08
	.zero		1


	//   ....[15]....
        /*0160*/ 	.word	0x00000370
        /*0164*/ 	.word	0x000000ff
        /*0168*/ 	.word	0x00000078
        /*016c*/ 	.short	0x0100
        /*016e*/ 	.byte	0x08
	.zero		1


	//   ....[16]....
        /*0170*/ 	.word	0x00000660
        /*0174*/ 	.word	0x000000ff
        /*0178*/ 	.word	0x00000090
        /*017c*/ 	.short	0x0100
        /*017e*/ 	.byte	0x08
	.zero		1


	//   ....[17]....
        /*0180*/ 	.word	0x000006b0
        /*0184*/ 	.word	0x000000ff
        /*0188*/ 	.word	0x00000098
        /*018c*/ 	.short	0x0100
        /*018e*/ 	.byte	0x08
	.zero		1


	//   ....[18]....
        /*0190*/ 	.word	0x000016b0
        /*0194*/ 	.word	0x000000ff
        /*0198*/ 	.word	0x00000000
        /*019c*/ 	.short	0x010a
        /*019e*/ 	.byte	0x08
	.zero		1


	//   ....[19]....
        /*01a0*/ 	.word	0x00001710
        /*01a4*/ 	.word	0x000000ff
        /*01a8*/ 	.word	0x00000000
        /*01ac*/ 	.short	0x010a
        /*01ae*/ 	.byte	0x08
	.zero		1


	//   ....[20]....
        /*01b0*/ 	.word	0x00001950
        /*01b4*/ 	.word	0x00000009
        /*01b8*/ 	.word	0x00000000
        /*01bc*/ 	.short	0x0101
        /*01be*/ 	.byte	0x3f
	.zero		1


	//   ....[21]....
        /*01c0*/ 	.word	0x00007300
        /*01c4*/ 	.word	0x00000014
        /*01c8*/ 	.word	0x00000040
        /*01cc*/ 	.short	0x010a
        /*01ce*/ 	.byte	0x3f
	.zero		1


	//   ....[22]....
        /*01d0*/ 	.word	0x00007790
        /*01d4*/ 	.word	0x00000007
        /*01d8*/ 	.word	0x00000098
        /*01dc*/ 	.short	0x0101
        /*01de*/ 	.byte	0x3f
	.zero		1


	//   ....[23]....
        /*01e0*/ 	.word	0x00007e90
        /*01e4*/ 	.word	0x00000007
        /*01e8*/ 	.word	0x00000000
        /*01ec*/ 	.short	0x010a
        /*01ee*/ 	.byte	0x3f
	.zero		1


	//   ....[24]....
        /*01f0*/ 	.word	0x00007f10
        /*01f4*/ 	.word	0x00000009
        /*01f8*/ 	.word	0x00000000
        /*01fc*/ 	.short	0x010a
        /*01fe*/ 	.byte	0x3f
	.zero		1


	//   ....[25]....
        /*0200*/ 	.word	0x00007fa0
        /*0204*/ 	.word	0x00000006
        /*0208*/ 	.word	0x00000000
        /*020c*/ 	.short	0x010a
        /*020e*/ 	.byte	0x3f
	.zero		1


	//   ....[26]....
        /*0210*/ 	.word	0x00008030
        /*0214*/ 	.word	0x00000009
        /*0218*/ 	.word	0x00000000
        /*021c*/ 	.short	0x010a
        /*021e*/ 	.byte	0x3f
	.zero		1


	//   ....[27]....
        /*0220*/ 	.word	0x000080c0
        /*0224*/ 	.word	0x00000006
        /*0228*/ 	.word	0x00000000
        /*022c*/ 	.short	0x010a
        /*022e*/ 	.byte	0x3f
	.zero		1


	//   ....[28]....
        /*0230*/ 	.word	0x00008150
        /*0234*/ 	.word	0x00000009
        /*0238*/ 	.word	0x00000000
        /*023c*/ 	.short	0x010a
        /*023e*/ 	.byte	0x3f
	.zero		1


	//   ....[29]....
        /*0240*/ 	.word	0x000081e0
        /*0244*/ 	.word	0x00000006
        /*0248*/ 	.word	0x00000000
        /*024c*/ 	.short	0x010a
        /*024e*/ 	.byte	0x3f
	.zero		1


	//   ....[30]....
        /*0250*/ 	.word	0x00008270
        /*0254*/ 	.word	0x00000003
        /*0258*/ 	.word	0x00000000
        /*025c*/ 	.short	0x010a
        /*025e*/ 	.byte	0x3f
	.zero		1


	//   ....[31]....
        /*0260*/ 	.word	0x000082e0
        /*0264*/ 	.word	0x0000000c
        /*0268*/ 	.word	0x00000000
        /*026c*/ 	.short	0x010a
        /*026e*/ 	.byte	0x3f
	.zero		1


	//   ....[32]....
        /*0270*/ 	.word	0x000083b0
        /*0274*/ 	.word	0x00000014
        /*0278*/ 	.word	0x00000040
        /*027c*/ 	.short	0x010a
        /*027e*/ 	.byte	0x3f
	.zero		1


	//   ....[33]....
        /*0280*/ 	.word	0x00008490
        /*0284*/ 	.word	0x00000007
        /*0288*/ 	.word	0x00000000
        /*028c*/ 	.short	0x010a
        /*028e*/ 	.byte	0x3f
	.zero		1


	//   ....[34]....
        /*0290*/ 	.word	0x000084e0
        /*0294*/ 	.word	0x00000009
        /*0298*/ 	.word	0x00000000
        /*029c*/ 	.short	0x010a
        /*029e*/ 	.byte	0x3f
	.zero		1


	//   ....[35]....
        /*02a0*/ 	.word	0x00008530
        /*02a4*/ 	.word	0x00000006
        /*02a8*/ 	.word	0x00000000
        /*02ac*/ 	.short	0x010a
        /*02ae*/ 	.byte	0x3f
	.zero		1


	//   ....[36]....
        /*02b0*/ 	.word	0x00008580
        /*02b4*/ 	.word	0x00000009
        /*02b8*/ 	.word	0x00000000
        /*02bc*/ 	.short	0x010a
        /*02be*/ 	.byte	0x3f
	.zero		1


	//   ....[37]....
        /*02c0*/ 	.word	0x000085d0
        /*02c4*/ 	.word	0x00000006
        /*02c8*/ 	.word	0x00000000
        /*02cc*/ 	.short	0x010a
        /*02ce*/ 	.byte	0x3f
	.zero		1


	//   ....[38]....
        /*02d0*/ 	.word	0x00008620
        /*02d4*/ 	.word	0x00000009
        /*02d8*/ 	.word	0x00000000
        /*02dc*/ 	.short	0x010a
        /*02de*/ 	.byte	0x3f
	.zero		1


	//   ....[39]....
        /*02e0*/ 	.word	0x00008670
        /*02e4*/ 	.word	0x00000006
        /*02e8*/ 	.word	0x00000000
        /*02ec*/ 	.short	0x010a
        /*02ee*/ 	.byte	0x3f
	.zero		1


	//----- nvinfo : EIATTR_NUM_MBARRIERS
	.align		4
.L_28:
        /*02f0*/ 	.byte	0x03, 0x38
        /*02f2*/ 	.short	0x0012


	//----- nvinfo : EIATTR_EXIT_INSTR_OFFSETS
	.align		4
        /*02f4*/ 	.byte	0x04, 0x1c
        /*02f6*/ 	.short	(.L_30 - .L_29)


	//   ....[0]....
.L_29:
        /*02f8*/ 	.word	0x00000750


	//   ....[1]....
        /*02fc*/ 	.word	0x00001010


	//   ....[2]....
        /*0300*/ 	.word	0x000069c0


	//   ....[3]....
        /*0304*/ 	.word	0x00006ff0


	//   ....[4]....
        /*0308*/ 	.word	0x000082c0


	//----- nvinfo : EIATTR_MAX_THREADS
	.align		4
.L_30:
        /*030c*/ 	.byte	0x04, 0x05
        /*030e*/ 	.short	(.L_32 - .L_31)
.L_31:
        /*0310*/ 	.word	0x00000180
        /*0314*/ 	.word	0x00000001
        /*0318*/ 	.word	0x00000001


	//----- nvinfo : EIATTR_CRS_STACK_SIZE
	.align		4
.L_32:
        /*031c*/ 	.byte	0x04, 0x1e
        /*031e*/ 	.short	(.L_34 - .L_33)
.L_33:
        /*0320*/ 	.word	0x00000000


	//----- nvinfo : EIATTR_CBANK_PARAM_SIZE
	.align		4
.L_34:
        /*0324*/ 	.byte	0x03, 0x19
        /*0326*/ 	.short	0x0570


	//----- nvinfo : EIATTR_PARAM_CBANK
	.align		4
        /*0328*/ 	.byte	0x04, 0x0a
        /*032a*/ 	.short	(.L_36 - .L_35)
	.align		4
.L_35:
        /*032c*/ 	.word	index@(.nv.constant0._ZN7cutlass13device_kernelINS_4gemm6kernel13GemmUniversalIN4cute5tupleIJiiiiEEENS1_10collective13CollectiveMmaINS1_40MainloopSm90TmaGmmaWarpSpecializedSparseILi8ENS5_IJNS4_1CILi1EEESB_SB_EEENS1_35KernelTmaWarpSpecializedCooperativeEEENS5_IJNSA_ILi256EEENSA_ILi64EEENSA_ILi128EEEEEEaNS5_IJNS4_6LayoutINS5_IJiNS5_IJNSA_ILi2EEEiEEEiEEENS5_IJlNS5_IJSB_SK_EEElEEEEENSJ_INS5_IJNS5_IJSG_iEEENS5_IJSH_iEEEiEEENS5_IJNS5_IJSH_NSA_ILi8192EEEEEENS5_IJSB_lEEElEEEEEEEEaNS5_IJlSB_lEEENS4_8TiledMMAINS4_8MMA_AtomIJNS4_4SM904GMMA6SPARSE27GMMA_64x64x64_S32S8S8_SS_TNILNS13_9SparseSelE0EEEEEENSJ_INS5_IJSK_SB_SB_EEENS5_IJSB_NSA_ILi0EEES1A_EEEEENS5_IJNS4_10UnderscoreES1D_S1D_EEEEENS4_13SM90_TMA_LOADENS4_14ComposedLayoutINS4_7SwizzleILi2ELi4ELi3EEENS4_25smem_sparse_ptr_flag_bitsILi2ELi8EEENSJ_INS5_IJNS5_IJSB_NSA_ILi8EEEEEENS5_IJSK_SG_EEEEEENS5_IJNS5_IJS1A_SH_EEESN_EEEEEEEvNS4_8identityES1G_NS1H_INS1I_ILi3ELi4ELi3EEENS4_18smem_ptr_flag_bitsILi8EEENSJ_INS5_IJS1M_SH_EEENS5_IJSH_SB_EEEEEEEvS1U_EENS_8epilogue10collective6detail29Sm90TmaWarpSpecializedAdapterINS24_15DefaultEpilogueIiNS5_IJSB_llEEES28_NS23_6thread17LinearCombinationIiLi1EiiLNS29_9ScaleType4KindE0ELNS_15FloatRoundStyleE2EiEENS1_15EpilogueDefaultEEEEEvvEEEEvNT_6ParamsE)
        /*0330*/ 	.short	0x0210
        /*0332*/ 	.short	0x0570


	//----- nvinfo : EIATTR_SW_WAR
	.align		4
.L_36:
        /*0334*/ 	.byte	0x04, 0x36
        /*0336*/ 	.short	(.L_38 - .L_37)
.L_37:
        /*0338*/ 	.word	0x00000008
.L_38:


//--------------------- .nv.callgraph             --------------------------
	.section	.nv.callgraph,"",@"SHT_CUDA_CALLGRAPH"
	.align	4
	.sectionentsize	8
	.align		4
        /*0000*/ 	.word	0x00000000
	.align		4
        /*0004*/ 	.word	0xffffffff
	.align		4
        /*0008*/ 	.word	0x00000000
	.align		4
        /*000c*/ 	.word	0xfffffffe
	.align		4
        /*0010*/ 	.word	0x00000000
	.align		4
        /*0014*/ 	.word	0xfffffffd
	.align		4
        /*0018*/ 	.word	0x00000000
	.align		4
        /*001c*/ 	.word	0xfffffffc


//--------------------- .nv.constant4             --------------------------
	.section	.nv.constant4,"a",@progbits
	.align	8
	.align		8
.nv.constant4:
        /*0000*/ 	.dword	_ZN39_INTERNAL_0c714e68_4_k_cu_87f1d257_27974cuda3std3__45__cpo5beginE
	.align		8
        /*0008*/ 	.dword	_ZN39_INTERNAL_0c714e68_4_k_cu_87f1d257_27974cuda3std3__45__cpo3endE
	.align		8
        /*0010*/ 	.dword	_ZN39_INTERNAL_0c714e68_4_k_cu_87f1d257_27974cuda3std3__45__cpo6cbeginE
	.align		8
        /*0018*/ 	.dword	_ZN39_INTERNAL_0c714e68_4_k_cu_87f1d257_27974cuda3std3__45__cpo4cendE
	.align		8
        /*0020*/ 	.dword	_ZN39_INTERNAL_0c714e68_4_k_cu_87f1d257_27974cuda3std3__441_GLOBAL__N__0c714e68_4_k_cu_87f1d257_27976ignoreE
	.align		8
        /*0028*/ 	.dword	_ZN39_INTERNAL_0c714e68_4_k_cu_87f1d257_27974cuda3std3__419piecewise_constructE
	.align		8
        /*0030*/ 	.dword	_ZN39_INTERNAL_0c714e68_4_k_cu_87f1d257_27974cuda3std3__48in_placeE
	.align		8
        /*0038*/ 	.dword	_ZN39_INTERNAL_0c714e68_4_k_cu_87f1d257_27974cuda3std6ranges3__45__cpo4swapE
	.align		8
        /*0040*/ 	.dword	_ZN39_INTERNAL_0c714e68_4_k_cu_87f1d257_27974cuda3std6ranges3__45__cpo9iter_moveE
	.align		8
        /*0048*/ 	.dword	_ZN39_INTERNAL_0c714e68_4_k_cu_87f1d257_27974cute7productE
	.align		8
        /*0050*/ 	.dword	_ZN39_INTERNAL_0c714e68_4_k_cu_87f1d257_27974cute1_E


//--------------------- .text._ZN7cutlass13device_kernelINS_4gemm6kernel13GemmUniversalIN4cute5tupleIJiiiiEEENS1_10collective13CollectiveMmaINS1_40MainloopSm90TmaGmmaWarpSpecializedSparseILi8ENS5_IJNS4_1CILi1EEESB_SB_EEENS1_35KernelTmaWarpSpecializedCooperativeEEENS5_IJNSA_ILi256EEENSA_ILi64EEENSA_ILi128EEEEEEaNS5_IJNS4_6LayoutINS5_IJiNS5_IJNSA_ILi2EEEiEEEiEEENS5_IJlNS5_IJSB_SK_EEElEEEEENSJ_INS5_IJNS5_IJSG_iEEENS5_IJSH_iEEEiEEENS5_IJNS5_IJSH_NSA_ILi8192EEEEEENS5_IJSB_lEEElEEEEEEEEaNS5_IJlSB_lEEENS4_8TiledMMAINS4_8MMA_AtomIJNS4_4SM904GMMA6SPARSE27GMMA_64x64x64_S32S8S8_SS_TNILNS13_9SparseSelE0EEEEEENSJ_INS5_IJSK_SB_SB_EEENS5_IJSB_NSA_ILi0EEES1A_EEEEENS5_IJNS4_10UnderscoreES1D_S1D_EEEEENS4_13SM90_TMA_LOADENS4_14ComposedLayoutINS4_7SwizzleILi2ELi4ELi3EEENS4_25smem_sparse_ptr_flag_bitsILi2ELi8EEENSJ_INS5_IJNS5_IJSB_NSA_ILi8EEEEEENS5_IJSK_SG_EEEEEENS5_IJNS5_IJS1A_SH_EEESN_EEEEEEEvNS4_8identityES1G_NS1H_INS1I_ILi3ELi4ELi3EEENS4_18smem_ptr_flag_bitsILi8EEENSJ_INS5_IJS1M_SH_EEENS5_IJSH_SB_EEEEEEEvS1U_EENS_8epilogue10collective6detail29Sm90TmaWarpSpecializedAdapterINS24_15DefaultEpilogueIiNS5_IJSB_llEEES28_NS23_6thread17LinearCombinationIiLi1EiiLNS29_9ScaleType4KindE0ELNS_15FloatRoundStyleE2EiEENS1_15EpilogueDefaultEEEEEvvEEEEvNT_6ParamsE --------------------------
	.section	.text._ZN7cutlass13device_kernelINS_4gemm6kernel13GemmUniversalIN4cute5tupleIJiiiiEEENS1_10collective13CollectiveMmaINS1_40MainloopSm90TmaGmmaWarpSpecializedSparseILi8ENS5_IJNS4_1CILi1EEESB_SB_EEENS1_35KernelTmaWarpSpecializedCooperativeEEENS5_IJNSA_ILi256EEENSA_ILi64EEENSA_ILi128EEEEEEaNS5_IJNS4_6LayoutINS5_IJiNS5_IJNSA_ILi2EEEiEEEiEEENS5_IJlNS5_IJSB_SK_EEElEEEEENSJ_INS5_IJNS5_IJSG_iEEENS5_IJSH_iEEEiEEENS5_IJNS5_IJSH_NSA_ILi8192EEEEEENS5_IJSB_lEEElEEEEEEEEaNS5_IJlSB_lEEENS4_8TiledMMAINS4_8MMA_AtomIJNS4_4SM904GMMA6SPARSE27GMMA_64x64x64_S32S8S8_SS_TNILNS13_9SparseSelE0EEEEEENSJ_INS5_IJSK_SB_SB_EEENS5_IJSB_NSA_ILi0EEES1A_EEEEENS5_IJNS4_10UnderscoreES1D_S1D_EEEEENS4_13SM90_TMA_LOADENS4_14ComposedLayoutINS4_7SwizzleILi2ELi4ELi3EEENS4_25smem_sparse_ptr_flag_bitsILi2ELi8EEENSJ_INS5_IJNS5_IJSB_NSA_ILi8EEEEEENS5_IJSK_SG_EEEEEENS5_IJNS5_IJS1A_SH_EEESN_EEEEEEEvNS4_8identityES1G_NS1H_INS1I_ILi3ELi4ELi3EEENS4_18smem_ptr_flag_bitsILi8EEENSJ_INS5_IJS1M_SH_EEENS5_IJSH_SB_EEEEEEEvS1U_EENS_8epilogue10collective6detail29Sm90TmaWarpSpecializedAdapterINS24_15DefaultEpilogueIiNS5_IJSB_llEEES28_NS23_6thread17LinearCombinationIiLi1EiiLNS29_9ScaleType4KindE0ELNS_15FloatRoundStyleE2EiEENS1_15EpilogueDefaultEEEEEvvEEEEvNT_6ParamsE,"ax",@progbits
	.align	128
.text._ZN7cutlass13device_kernelINS_4gemm6kernel13GemmUniversalIN4cute5tupleIJiiiiEEENS1_10collective13CollectiveMmaINS1_40MainloopSm90TmaGmmaWarpSpecializedSparseILi8ENS5_IJNS4_1CILi1EEESB_SB_EEENS1_35KernelTmaWarpSpecializedCooperativeEEENS5_IJNSA_ILi256EEENSA_ILi64EEENSA_ILi128EEEEEEaNS5_IJNS4_6LayoutINS5_IJiNS5_IJNSA_ILi2EEEiEEEiEEENS5_IJlNS5_IJSB_SK_EEElEEEEENSJ_INS5_IJNS5_IJSG_iEEENS5_IJSH_iEEEiEEENS5_IJNS5_IJSH_NSA_ILi8192EEEEEENS5_IJSB_lEEElEEEEEEEEaNS5_IJlSB_lEEENS4_8TiledMMAINS4_8MMA_AtomIJNS4_4SM904GMMA6SPARSE27GMMA_64x64x64_S32S8S8_SS_TNILNS13_9SparseSelE0EEEEEENSJ_INS5_IJSK_SB_SB_EEENS5_IJSB_NSA_ILi0EEES1A_EEEEENS5_IJNS4_10UnderscoreES1D_S1D_EEEEENS4_13SM90_TMA_LOADENS4_14ComposedLayoutINS4_7SwizzleILi2ELi4ELi3EEENS4_25smem_sparse_ptr_flag_bitsILi2ELi8EEENSJ_INS5_IJNS5_IJSB_NSA_ILi8EEEEEENS5_IJSK_SG_EEEEEENS5_IJNS5_IJS1A_SH_EEESN_EEEEEEEvNS4_8identityES1G_NS1H_INS1I_ILi3ELi4ELi3EEENS4_18smem_ptr_flag_bitsILi8EEENSJ_INS5_IJS1M_SH_EEENS5_IJSH_SB_EEEEEEEvS1U_EENS_8epilogue10collective6detail29Sm90TmaWarpSpecializedAdapterINS24_15DefaultEpilogueIiNS5_IJSB_llEEES28_NS23_6thread17LinearCombinationIiLi1EiiLNS29_9ScaleType4KindE0ELNS_15FloatRoundStyleE2EiEENS1_15EpilogueDefaultEEEEEvvEEEEvNT_6ParamsE:
        .type           _ZN7cutlass13device_kernelINS_4gemm6kernel13GemmUniversalIN4cute5tupleIJiiiiEEENS1_10collective13CollectiveMmaINS1_40MainloopSm90TmaGmmaWarpSpecializedSparseILi8ENS5_IJNS4_1CILi1EEESB_SB_EEENS1_35KernelTmaWarpSpecializedCooperativeEEENS5_IJNSA_ILi256EEENSA_ILi64EEENSA_ILi128EEEEEEaNS5_IJNS4_6LayoutINS5_IJiNS5_IJNSA_ILi2EEEiEEEiEEENS5_IJlNS5_IJSB_SK_EEElEEEEENSJ_INS5_IJNS5_IJSG_iEEENS5_IJSH_iEEEiEEENS5_IJNS5_IJSH_NSA_ILi8192EEEEEENS5_IJSB_lEEElEEEEEEEEaNS5_IJlSB_lEEENS4_8TiledMMAINS4_8MMA_AtomIJNS4_4SM904GMMA6SPARSE27GMMA_64x64x64_S32S8S8_SS_TNILNS13_9SparseSelE0EEEEEENSJ_INS5_IJSK_SB_SB_EEENS5_IJSB_NSA_ILi0EEES1A_EEEEENS5_IJNS4_10UnderscoreES1D_S1D_EEEEENS4_13SM90_TMA_LOADENS4_14ComposedLayoutINS4_7SwizzleILi2ELi4ELi3EEENS4_25smem_sparse_ptr_flag_bitsILi2ELi8EEENSJ_INS5_IJNS5_IJSB_NSA_ILi8EEEEEENS5_IJSK_SG_EEEEEENS5_IJNS5_IJS1A_SH_EEESN_EEEEEEEvNS4_8identityES1G_NS1H_INS1I_ILi3ELi4ELi3EEENS4_18smem_ptr_flag_bitsILi8EEENSJ_INS5_IJS1M_SH_EEENS5_IJSH_SB_EEEEEEEvS1U_EENS_8epilogue10collective6detail29Sm90TmaWarpSpecializedAdapterINS24_15DefaultEpilogueIiNS5_IJSB_llEEES28_NS23_6thread17LinearCombinationIiLi1EiiLNS29_9ScaleType4KindE0ELNS_15FloatRoundStyleE2EiEENS1_15EpilogueDefaultEEEEEvvEEEEvNT_6ParamsE,@function
        .size           _ZN7cutlass13device_kernelINS_4gemm6kernel13GemmUniversalIN4cute5tupleIJiiiiEEENS1_10collective13CollectiveMmaINS1_40MainloopSm90TmaGmmaWarpSpecializedSparseILi8ENS5_IJNS4_1CILi1EEESB_SB_EEENS1_35KernelTmaWarpSpecializedCooperativeEEENS5_IJNSA_ILi256EEENSA_ILi64EEENSA_ILi128EEEEEEaNS5_IJNS4_6LayoutINS5_IJiNS5_IJNSA_ILi2EEEiEEEiEEENS5_IJlNS5_IJSB_SK_EEElEEEEENSJ_INS5_IJNS5_IJSG_iEEENS5_IJSH_iEEEiEEENS5_IJNS5_IJSH_NSA_ILi8192EEEEEENS5_IJSB_lEEElEEEEEEEEaNS5_IJlSB_lEEENS4_8TiledMMAINS4_8MMA_AtomIJNS4_4SM904GMMA6SPARSE27GMMA_64x64x64_S32S8S8_SS_TNILNS13_9SparseSelE0EEEEEENSJ_INS5_IJSK_SB_SB_EEENS5_IJSB_NSA_ILi0EEES1A_EEEEENS5_IJNS4_10UnderscoreES1D_S1D_EEEEENS4_13SM90_TMA_LOADENS4_14ComposedLayoutINS4_7SwizzleILi2ELi4ELi3EEENS4_25smem_sparse_ptr_flag_bitsILi2ELi8EEENSJ_INS5_IJNS5_IJSB_NSA_ILi8EEEEEENS5_IJSK_SG_EEEEEENS5_IJNS5_IJS1A_SH_EEESN_EEEEEEEvNS4_8identityES1G_NS1H_INS1I_ILi3ELi4ELi3EEENS4_18smem_ptr_flag_bitsILi8EEENSJ_INS5_IJS1M_SH_EEENS5_IJSH_SB_EEEEEEEvS1U_EENS_8epilogue10collective6detail29Sm90TmaWarpSpecializedAdapterINS24_15DefaultEpilogueIiNS5_IJSB_llEEES28_NS23_6thread17LinearCombinationIiLi1EiiLNS29_9ScaleType4KindE0ELNS_15FloatRoundStyleE2EiEENS1_15EpilogueDefaultEEEEEvvEEEEvNT_6ParamsE,(.L_x_182 - _ZN7cutlass13device_kernelINS_4gemm6kernel13GemmUniversalIN4cute5tupleIJiiiiEEENS1_10collective13CollectiveMmaINS1_40MainloopSm90TmaGmmaWarpSpecializedSparseILi8ENS5_IJNS4_1CILi1EEESB_SB_EEENS1_35KernelTmaWarpSpecializedCooperativeEEENS5_IJNSA_ILi256EEENSA_ILi64EEENSA_ILi128EEEEEEaNS5_IJNS4_6LayoutINS5_IJiNS5_IJNSA_ILi2EEEiEEEiEEENS5_IJlNS5_IJSB_SK_EEElEEEEENSJ_INS5_IJNS5_IJSG_iEEENS5_IJSH_iEEEiEEENS5_IJNS5_IJSH_NSA_ILi8192EEEEEENS5_IJSB_lEEElEEEEEEEEaNS5_IJlSB_lEEENS4_8TiledMMAINS4_8MMA_AtomIJNS4_4SM904GMMA6SPARSE27GMMA_64x64x64_S32S8S8_SS_TNILNS13_9SparseSelE0EEEEEENSJ_INS5_IJSK_SB_SB_EEENS5_IJSB_NSA_ILi0EEES1A_EEEEENS5_IJNS4_10UnderscoreES1D_S1D_EEEEENS4_13SM90_TMA_LOADENS4_14ComposedLayoutINS4_7SwizzleILi2ELi4ELi3EEENS4_25smem_sparse_ptr_flag_bitsILi2ELi8EEENSJ_INS5_IJNS5_IJSB_NSA_ILi8EEEEEENS5_IJSK_SG_EEEEEENS5_IJNS5_IJS1A_SH_EEESN_EEEEEEEvNS4_8identityES1G_NS1H_INS1I_ILi3ELi4ELi3EEENS4_18smem_ptr_flag_bitsILi8EEENSJ_INS5_IJS1M_SH_EEENS5_IJSH_SB_EEEEEEEvS1U_EENS_8epilogue10collective6detail29Sm90TmaWarpSpecializedAdapterINS24_15DefaultEpilogueIiNS5_IJSB_llEEES28_NS23_6thread17LinearCombinationIiLi1EiiLNS29_9ScaleType4KindE0ELNS_15FloatRoundStyleE2EiEENS1_15EpilogueDefaultEEEEEvvEEEEvNT_6ParamsE)
        .other          _ZN7cutlass13device_kernelINS_4gemm6kernel13GemmUniversalIN4cute5tupleIJiiiiEEENS1_10collective13CollectiveMmaINS1_40MainloopSm90TmaGmmaWarpSpecializedSparseILi8ENS5_IJNS4_1CILi1EEESB_SB_EEENS1_35KernelTmaWarpSpecializedCooperativeEEENS5_IJNSA_ILi256EEENSA_ILi64EEENSA_ILi128EEEEEEaNS5_IJNS4_6LayoutINS5_IJiNS5_IJNSA_ILi2EEEiEEEiEEENS5_IJlNS5_IJSB_SK_EEElEEEEENSJ_INS5_IJNS5_IJSG_iEEENS5_IJSH_iEEEiEEENS5_IJNS5_IJSH_NSA_ILi8192EEEEEENS5_IJSB_lEEElEEEEEEEEaNS5_IJlSB_lEEENS4_8TiledMMAINS4_8MMA_AtomIJNS4_4SM904GMMA6SPARSE27GMMA_64x64x64_S32S8S8_SS_TNILNS13_9SparseSelE0EEEEEENSJ_INS5_IJSK_SB_SB_EEENS5_IJSB_NSA_ILi0EEES1A_EEEEENS5_IJNS4_10UnderscoreES1D_S1D_EEEEENS4_13SM90_TMA_LOADENS4_14ComposedLayoutINS4_7SwizzleILi2ELi4ELi3EEENS4_25smem_sparse_ptr_flag_bitsILi2ELi8EEENSJ_INS5_IJNS5_IJSB_NSA_ILi8EEEEEENS5_IJSK_SG_EEEEEENS5_IJNS5_IJS1A_SH_EEESN_EEEEEEEvNS4_8identityES1G_NS1H_INS1I_ILi3ELi4ELi3EEENS4_18smem_ptr_flag_bitsILi8EEENSJ_INS5_IJS1M_SH_EEENS5_IJSH_SB_EEEEEEEvS1U_EENS_8epilogue10collective6detail29Sm90TmaWarpSpecializedAdapterINS24_15DefaultEpilogueIiNS5_IJSB_llEEES28_NS23_6thread17LinearCombinationIiLi1EiiLNS29_9ScaleType4KindE0ELNS_15FloatRoundStyleE2EiEENS1_15EpilogueDefaultEEEEEvvEEEEvNT_6ParamsE,@"STO_CUDA_ENTRY STV_DEFAULT"
_ZN7cutlass13device_kernelINS_4gemm6kernel13GemmUniversalIN4cute5tupleIJiiiiEEENS1_10collective13CollectiveMmaINS1_40MainloopSm90TmaGmmaWarpSpecializedSparseILi8ENS5_IJNS4_1CILi1EEESB_SB_EEENS1_35KernelTmaWarpSpecializedCooperativeEEENS5_IJNSA_ILi256EEENSA_ILi64EEENSA_ILi128EEEEEEaNS5_IJNS4_6LayoutINS5_IJiNS5_IJNSA_ILi2EEEiEEEiEEENS5_IJlNS5_IJSB_SK_EEElEEEEENSJ_INS5_IJNS5_IJSG_iEEENS5_IJSH_iEEEiEEENS5_IJNS5_IJSH_NSA_ILi8192EEEEEENS5_IJSB_lEEElEEEEEEEEaNS5_IJlSB_lEEENS4_8TiledMMAINS4_8MMA_AtomIJNS4_4SM904GMMA6SPARSE27GMMA_64x64x64_S32S8S8_SS_TNILNS13_9SparseSelE0EEEEEENSJ_INS5_IJSK_SB_SB_EEENS5_IJSB_NSA_ILi0EEES1A_EEEEENS5_IJNS4_10UnderscoreES1D_S1D_EEEEENS4_13SM90_TMA_LOADENS4_14ComposedLayoutINS4_7SwizzleILi2ELi4ELi3EEENS4_25smem_sparse_ptr_flag_bitsILi2ELi8EEENSJ_INS5_IJNS5_IJSB_NSA_ILi8EEEEEENS5_IJSK_SG_EEEEEENS5_IJNS5_IJS1A_SH_EEESN_EEEEEEEvNS4_8identityES1G_NS1H_INS1I_ILi3ELi4ELi3EEENS4_18smem_ptr_flag_bitsILi8EEENSJ_INS5_IJS1M_SH_EEENS5_IJSH_SB_EEEEEEEvS1U_EENS_8epilogue10collective6detail29Sm90TmaWarpSpecializedAdapterINS24_15DefaultEpilogueIiNS5_IJSB_llEEES28_NS23_6thread17LinearCombinationIiLi1EiiLNS29_9ScaleType4KindE0ELNS_15FloatRoundStyleE2EiEENS1_15EpilogueDefaultEEEEEvvEEEEvNT_6ParamsE:
[----:B------:R-:W-:Y:S01]  /*0000*/  LDC R1, c[0x0][0x28] ;  /* 0x00000a00ff017b82 */ /* 0x000fe20000000800 */
[----:B------:R-:W0:Y:S01]  /*0010*/  S2R R6, SR_TID.X ;  /* 0x0000000000067919 */ /* 0x000e220000002100 */
[----:B------:R-:W-:Y:S01]  /*0020*/  ELECT P0, URZ, PT ;  /* 0x00000000003f782f */ /* 0x000fe20003800000 */
[----:B------:R-:W-:Y:S01]  /*0030*/  BSSY B0, `(.L_x_0) ;  /* 0x0000012000007945 */ /* 0x000fe20003800000 */
[--C-:B0-----:R-:W-:Y:S02]  /*0040*/  SHF.R.U32.HI R2, RZ, 0x5, R6.reuse ;  /* 0x00000005ff027819 */ /* 0x101fe40000011606 */
[----:B------:R-:W-:-:S03]  /*0050*/  SHF.R.U32.HI R18, RZ, 0x7, R6 ;  /* 0x00000007ff127819 */ /* 0x000fc60000011606 */
[----:B------:R-:W0:Y:S04]  /*0060*/  SHFL.IDX PT, R5, R2, RZ, 0x1f ;  /* 0x00001fff02057589 */ /* 0x000e2800000e0000 */
[----:B------:R1:W2:Y:S01]  /*0070*/  SHFL.IDX PT, R7, R18, RZ, 0x1f ;  /* 0x00001fff12077589 */ /* 0x0002a200000e0000 */
[----:B0-----:R-:W-:-:S13]  /*0080*/  ISETP.NE.OR P0, PT, R5, RZ, !P0 ;  /* 0x000000ff0500720c */ /* 0x001fda0004705670 */
[----:B-12---:R-:W-:Y:S05]  /*0090*/  @P0 BRA `(.L_x_1) ;  /* 0x00000000002c0947 */ /* 0x006fea0003800000 */
[----:B------:R-:W-:Y:S02]  /*00a0*/  ULDC.64 UR4, c[0x0][0x198] ;  /* 0x0000660000047ab9 */ /* 0x000fe40000000a00 */
[----:B------:R-:W-:Y:S02]  /*00b0*/  UIADD3 UR6, UP0, UR4, 0xf0, URZ ;  /* 0x000000f004067890 */ /* 0x000fe4000ff1e03f */
[----:B------:R-:W-:Y:S02]  /*00c0*/  UIADD3 UR8, UP1, UR4, 0x1f0, URZ ;  /* 0x000001f004087890 */ /* 0x000fe4000ff3e03f */
[----:B------:R-:W-:Y:S02]  /*00d0*/  UIADD3 UR4, UP2, UR4, 0x2f0, URZ ;  /* 0x000002f004047890 */ /* 0x000fe4000ff5e03f */
[----:B------:R-:W-:Y:S02]  /*00e0*/  UIADD3.X UR7, URZ, UR5, URZ, UP0, !UPT ;  /* 0x000000053f077290 */ /* 0x000fe400087fe43f */
[----:B------:R-:W-:-:S02]  /*00f0*/  UIADD3.X UR9, URZ, UR5, URZ, UP1, !UPT ;  /* 0x000000053f097290 */ /* 0x000fc40008ffe43f */
[----:B------:R-:W-:-:S05]  /*0100*/  UIADD3.X UR5, URZ, UR5, URZ, UP2, !UPT ;  /* 0x000000053f057290 */ /* 0x000fca00097fe43f */
[----:B------:R0:W-:Y:S02]  /*0110*/  UTMACCTL.PF [UR6] ;  /* 0x00000000060079b9 */ /* 0x0001e40008040000 */
[----:B------:R0:W-:Y:S02]  /*0120*/  UTMACCTL.PF [UR8] ;  /* 0x00000000080079b9 */ /* 0x0001e40008040000 */
[----:B------:R0:W-:Y:S02]  /*0130*/  UTMACCTL.PF [UR4] ;  /* 0x00000000040079b9 */ /* 0x0001e40008040000 */
[----:B0-----:R-:W-:Y:S01]  /*0140*/  NOP ;  /* 0x0000000000007918 */ /* 0x001fe20000000000 */
.L_x_1:
[----:B------:R-:W-:Y:S05]  /*0150*/  BSYNC B0 ;  /* 0x0000000000007941 */ /* 0x000fea0003800000 */
.L_x_0:
[----:B------:R-:W0:Y:S02]  /*0160*/  SHFL.IDX PT, R0, R2, RZ, 0x1f ;  /* 0x00001fff02007589 */ /* 0x000e2400000e0000 */
[----:B0-----:R-:W-:-:S13]  /*0170*/  ISETP.NE.AND P0, PT, R0, RZ, PT ;  /* 0x000000ff0000720c */ /* 0x001fda0003f05270 */
[----:B------:R-:W-:Y:S05]  /*0180*/  @P0 BRA `(.L_x_2) ;  /* 0x0000000000840947 */ /* 0x000fea0003800000 */
[----:B------:R-:W-:Y:S01]  /*0190*/  ELECT P0, URZ, PT ;  /* 0x00000000003f782f */ /* 0x000fe20003800000 */
[----:B------:R-:W-:-:S12]  /*01a0*/  BSSY B0, `(.L_x_2) ;  /* 0x000001f000007945 */ /* 0x000fd80003800000 */
[----:B------:R-:W-:Y:S05]  /*01b0*/  @!P0 BRA `(.L_x_3) ;  /* 0x0000000000748947 */ /* 0x000fea0003800000 */
[----:B------:R-:W0:Y:S01]  /*01c0*/  S2UR UR8, SR_CgaCtaId ;  /* 0x00000000000879c3 */ /* 0x000e220000008800 */
[----:B------:R-:W-:Y:S01]  /*01d0*/  UMOV UR4, 0x400 ;  /* 0x0000040000047882 */ /* 0x000fe20000000000 */
[----:B------:R-:W-:Y:S01]  /*01e0*/  UMOV UR5, 0x1 ;  /* 0x0000000100057882 */ /* 0x000fe20000000000 */
[----:B------:R-:W-:Y:S02]  /*01f0*/  UMOV UR6, 0x100 ;  /* 0x0000010000067882 */ /* 0x000fe40000000000 */
[----:B------:R-:W-:-:S04]  /*0200*/  UIADD3 UR6, -UR6, 0x100000, URZ ;  /* 0x0010000006067890 */ /* 0x000fc8000fffe13f */
[----:B------:R-:W-:Y:S02]  /*0210*/  USHF.L.U32 UR7, UR6, 0xb, URZ ;  /* 0x0000000b06077899 */ /* 0x000fe4000800063f */
[----:B------:R-:W-:Y:S02]  /*0220*/  USHF.L.U32 UR6, UR6, 0x1, URZ ;  /* 0x0000000106067899 */ /* 0x000fe4000800063f */
[----:B0-----:R-:W-:Y:S02]  /*0230*/  ULEA UR8, UR8, UR4, 0x18 ;  /* 0x0000000408087291 */ /* 0x001fe4000f8ec03f */
[----:B------:R-:W-:-:S04]  /*0240*/  UIADD3 UR4, -UR5, 0x100000, URZ ;  /* 0x0010000005047890 */ /* 0x000fc8000fffe13f */
[----:B------:R-:W-:Y:S02]  /*0250*/  USHF.L.U32 UR5, UR4, 0xb, URZ ;  /* 0x0000000b04057899 */ /* 0x000fe4000800063f */
[----:B------:R-:W-:Y:S01]  /*0260*/  USHF.L.U32 UR4, UR4, 0x1, URZ ;  /* 0x0000000104047899 */ /* 0x000fe2000800063f */
[----:B------:R-:W0:Y:S11]  /*0270*/  FENCE.VIEW.ASYNC.S ;  /* 0x00000000000073c6 */ /* 0x000e360000000000 */
[----:B0-----:R0:W1:Y:S01]  /*0280*/  SYNCS.EXCH.64 URZ, [UR8], UR4 ;  /* 0x00000004083f75b2 */ /* 0x0010620008000100 */
[----:B------:R0:W2:Y:S01]  /*0290*/  SYNCS.EXCH.64 URZ, [UR8+0x40], UR6 ;  /* 0x00004006083f75b2 */ /* 0x0000a20008000100 */
[----:B------:R0:W3:Y:S01]  /*02a0*/  SYNCS.EXCH.64 URZ, [UR8+0x8], UR4 ;  /* 0x00000804083f75b2 */ /* 0x0000e20008000100 */
[----:B------:R0:W4:Y:S01]  /*02b0*/  SYNCS.EXCH.64 URZ, [UR8+0x48], UR6 ;  /* 0x00004806083f75b2 */ /* 0x0001220008000100 */
[----:B------:R0:W0:Y:S01]  /*02c0*/  SYNCS.EXCH.64 URZ, [UR8+0x10], UR4 ;  /* 0x00001004083f75b2 */ /* 0x0000220008000100 */
        /* <DEDUP_REMOVED lines=11> */
[----:B------:R-:W-:Y:S01]  /*0380*/  NOP ;  /* 0x0000000000007918 */ /* 0x000fe20000000000 */
.L_x_3:
[----:B0-----:R-:W-:Y:S05]  /*0390*/  BSYNC B0 ;  /* 0x0000000000007941 */ /* 0x001fea0003800000 */
.L_x_2:
[----:B------:R-:W0:Y:S01]  /*03a0*/  SHFL.IDX PT, R2, R2, RZ, 0x1f ;  /* 0x00001fff02027589 */ /* 0x000e2200000e0000 */
[----:B------:R-:W-:Y:S01]  /*03b0*/  ELECT P0, URZ, PT ;  /* 0x00000000003f782f */ /* 0x000fe20003800000 */
[----:B------:R-:W5:Y:S01]  /*03c0*/  LDC R0, c[0x0][0x75c] ;  /* 0x0001d700ff007b82 */ /* 0x000f620000000800 */
[----:B------:R-:W-:Y:S01]  /*03d0*/  UMOV UR4, 0x20 ;  /* 0x0000002000047882 */ /* 0x000fe20000000000 */
[----:B------:R-:W1:Y:S01]  /*03e0*/  S2R R11, SR_CTAID.Y ;  /* 0x00000000000b7919 */ /* 0x000e620000002600 */
[----:B------:R-:W-:Y:S01]  /*03f0*/  NOP ;  /* 0x0000000000007918 */ /* 0x000fe20000000000 */
[----:B------:R-:W-:Y:S01]  /*0400*/  NOP ;  /* 0x0000000000007918 */ /* 0x000fe20000000000 */
[C---:B------:R-:W-:Y:S01]  /*0410*/  ISETP.NE.AND P2, PT, R7.reuse, RZ, PT ;  /* 0x000000ff0700720c */ /* 0x040fe20003f45270 */
[----:B------:R-:W2:Y:S01]  /*0420*/  S2R R8, SR_CTAID.X ;  /* 0x0000000000087919 */ /* 0x000ea20000002500 */
[----:B------:R-:W-:Y:S01]  /*0430*/  VIADD R10, R7, 0xffffffff ;  /* 0xffffffff070a7836 */ /* 0x000fe20000000000 */
[----:B------:R-:W-:-:S02]  /*0440*/  LOP3.LUT R130, R130, 0xfffff7ff, RZ, 0xc0, !PT ;  /* 0xfffff7ff82827812 */ /* 0x000fc400078ec0ff */
[----:B0-----:R-:W-:Y:S02]  /*0450*/  ISETP.NE.OR P0, PT, R2, RZ, !P0 ;  /* 0x000000ff0200720c */ /* 0x001fe40004705670 */
[----:B-----5:R-:W-:Y:S02]  /*0460*/  ISETP.NE.AND P3, PT, R0, 0x1, PT ;  /* 0x000000010000780c */ /* 0x020fe40003f65270 */
[----:B------:R-:W-:-:S04]  /*0470*/  SHF.R.S32.HI R2, RZ, 0x1f, R5 ;  /* 0x0000001fff027819 */ /* 0x000fc80000011405 */
[----:B------:R-:W-:-:S04]  /*0480*/  LEA.HI R4, R2, R5, RZ, 0x2 ;  /* 0x0000000502047211 */ /* 0x000fc800078f10ff */
[----:B------:R-:W-:Y:S01]  /*0490*/  LOP3.LUT R4, R4, 0xfffffffc, RZ, 0xc0, !PT ;  /* 0xfffffffc04047812 */ /* 0x000fe200078ec0ff */
[----:B------:R-:W-:Y:S01]  /*04a0*/  VOTEU.ALL UP0, P0 ;  /* 0x00000000003f7886 */ /* 0x000fe20000000000 */
[----:B------:R-:W-:Y:S01]  /*04b0*/  VOTEU.ALL UP1, P0 ;  /* 0x00000000003f7886 */ /* 0x000fe20000020000 */
[----:B------:R-:W2:Y:S01]  /*04c0*/  @P3 LDC R9, c[0x0][0x10] ;  /* 0x00000400ff093b82 */ /* 0x000ea20000000800 */
[----:B-1----:R-:W-:Y:S01]  /*04d0*/  @P3 IMAD.MOV.U32 R2, RZ, RZ, R11 ;  /* 0x000000ffff023224 */ /* 0x002fe200078e000b */
[----:B------:R-:W-:Y:S01]  /*04e0*/  @P3 LOP3.LUT R130, R130, 0x800, RZ, 0xfc, !PT ;  /* 0x0000080082823812 */ /* 0x000fe200078efcff */
[----:B------:R-:W-:Y:S01]  /*04f0*/  @!UP0 UMOV UR6, 0x400 ;  /* 0x0000040000068882 */ /* 0x000fe20000000000 */
[----:B------:R-:W-:-:S04]  /*0500*/  @!UP0 UIADD3 UR4, -UR4, 0x100000, URZ ;  /* 0x0010000004048890 */ /* 0x000fc8000fffe13f */
[----:B------:R-:W-:Y:S02]  /*0510*/  @!UP0 USHF.L.U32 UR5, UR4, 0xb, URZ ;  /* 0x0000000b04058899 */ /* 0x000fe4000800063f */
[----:B------:R-:W-:Y:S01]  /*0520*/  @!UP0 USHF.L.U32 UR4, UR4, 0x1, URZ ;  /* 0x0000000104048899 */ /* 0x000fe2000800063f */
[----:B------:R-:W-:Y:S02]  /*0530*/  IMAD.IADD R5, R5, 0x1, -R4 ;  /* 0x0000000105057824 */ /* 0x000fe400078e0a04 */
[----:B------:R-:W-:Y:S01]  /*0540*/  @P3 IMAD.MOV.U32 R3, RZ, RZ, RZ ;  /* 0x000000ffff033224 */ /* 0x000fe200078e00ff */
[----:B------:R-:W0:Y:S01]  /*0550*/  @!UP0 S2UR UR7, SR_CgaCtaId ;  /* 0x00000000000789c3 */ /* 0x000e220000008800 */
[----:B------:R-:W-:Y:S01]  /*0560*/  @P3 IMAD.MOV.U32 R15, RZ, RZ, RZ ;  /* 0x000000ffff0f3224 */ /* 0x000fe200078e00ff */
[----:B------:R-:W-:-:S06]  /*0570*/  ISETP.NE.AND P1, PT, R5, 0x3, PT ;  /* 0x000000030500780c */ /* 0x000fcc0003f25270 */
[----:B------:R-:W1:Y:S01]  /*0580*/  @!P3 LDC R12, c[0x0][0xc] ;  /* 0x00000300ff0cbb82 */ /* 0x000e620000000800 */
[----:B--2---:R-:W-:-:S04]  /*0590*/  @P3 IMAD.WIDE.U32 R2, R8, R9, R2 ;  /* 0x0000000908023225 */ /* 0x004fc800078e0002 */
[----:B------:R-:W-:Y:S02]  /*05a0*/  IMAD.MOV.U32 R9, RZ, RZ, RZ ;  /* 0x000000ffff097224 */ /* 0x000fe400078e00ff */
[----:B------:R-:W-:Y:S01]  /*05b0*/  @P3 IMAD.IADD R3, R3, 0x1, R15 ;  /* 0x0000000103033824 */ /* 0x000fe200078e020f */
[----:B0-----:R-:W-:Y:S01]  /*05c0*/  @!UP0 ULEA UR8, UR7, UR6, 0x18 ;  /* 0x0000000607088291 */ /* 0x001fe2000f8ec03f */
[----:B------:R-:W-:Y:S02]  /*05d0*/  VOTEU.ALL UP0, P0 ;  /* 0x00000000003f7886 */ /* 0x000fe40000000000 */
[----:B------:R-:W-:Y:S01]  /*05e0*/  ULDC UR6, c[0x0][0xc] ;  /* 0x0000030000067ab9 */ /* 0x000fe20000000800 */
[----:B------:R-:W-:Y:S01]  /*05f0*/  ULDC UR7, c[0x0][0x10] ;  /* 0x0000040000077ab9 */ /* 0x000fe20000000800 */
[----:B------:R-:W-:Y:S02]  /*0600*/  ISETP.EQ.OR P0, PT, R5, RZ, !P1 ;  /* 0x000000ff0500720c */ /* 0x000fe40004f02670 */
[----:B------:R-:W-:Y:S01]  /*0610*/  ISETP.GE.U32.AND P1, PT, R10, 0x2, PT ;  /* 0x000000020a00780c */ /* 0x000fe20003f26070 */
[----:B-1----:R-:W-:Y:S01]  /*0620*/  @!P3 IMAD.WIDE.U32 R12, R12, R11, R8 ;  /* 0x0000000b0c0cb225 */ /* 0x002fe200078e0008 */
[----:B------:R-:W-:-:S02]  /*0630*/  ISETP.EQ.AND P0, PT, R7, RZ, P0 ;  /* 0x000000ff0700720c */ /* 0x000fc40000702270 */
[----:B------:R-:W-:Y:S01]  /*0640*/  LOP3.LUT R7, R6, 0x7f, RZ, 0xc0, !PT ;  /* 0x0000007f06077812 */ /* 0x000fe200078ec0ff */
[----:B------:R-:W0:Y:S02]  /*0650*/  FENCE.VIEW.ASYNC.S ;  /* 0x00000000000073c6 */ /* 0x000e240000000000 */
[----:B0-----:R-:W3:Y:S01]  /*0660*/  @!UP0 SYNCS.EXCH.64 URZ, [UR8+0x90], UR4 ;  /* 0x00009004083f85b2 */ /* 0x001ee20008000100 */
[----:B------:R-:W-:Y:S01]  /*0670*/  SEL R4, RZ, 0x1, !P0 ;  /* 0x00000001ff047807 */ /* 0x000fe20004000000 */
[----:B------:R-:W-:Y:S02]  /*0680*/  @!P3 IMAD.MOV.U32 R2, RZ, RZ, R12 ;  /* 0x000000ffff02b224 */ /* 0x000fe400078e000c */
[----:B------:R-:W-:Y:S01]  /*0690*/  @!P3 IMAD.MOV.U32 R3, RZ, RZ, R13 ;  /* 0x000000ffff03b224 */ /* 0x000fe200078e000d */
[----:B------:R-:W-:Y:S01]  /*06a0*/  SEL R4, R4, 0x2, P1 ;  /* 0x0000000204047807 */ /* 0x000fe20000800000 */
[----:B------:R0:W3:Y:S01]  /*06b0*/  @!UP1 SYNCS.EXCH.64 URZ, [UR8+0x98], UR4 ;  /* 0x00009804083f95b2 */ /* 0x0000e20008000100 */
[----:B------:R-:W-:Y:S01]  /*06c0*/  NOP ;  /* 0x0000000000007918 */ /* 0x000fe20000000000 */
[----:B0-----:R-:W-:-:S03]  /*06d0*/  UIMAD.WIDE.U32 UR4, UR6, UR7, URZ ;  /* 0x00000007060472a5 */ /* 0x001fc6000f8e003f */
[----:B------:R-:W-:Y:S02]  /*06e0*/  ULDC UR6, c[0x0][0x14] ;  /* 0x0000050000067ab9 */ /* 0x000fe40000000800 */
[----:B------:R-:W-:Y:S02]  /*06f0*/  UIMAD.WIDE.U32 UR30, UR4, UR6, URZ ;  /* 0x00000006041e72a5 */ /* 0x000fe4000f8e003f */
[----:B------:R-:W-:-:S04]  /*0700*/  UIMAD UR4, UR5, UR6, URZ ;  /* 0x00000006050472a4 */ /* 0x000fc8000f8e023f */
[----:B------:R-:W-:Y:S01]  /*0710*/  UIADD3 UR4, UR31, UR4, URZ ;  /* 0x000000041f047290 */ /* 0x000fe2000fffe03f */
[----:B---34-:R-:W-:Y:S06]  /*0720*/  BAR.SYNC.DEFER_BLOCKING 0x0 ;  /* 0x0000000000007b1d */ /* 0x018fec0000010000 */
[----:B------:R-:W-:Y:S05]  /*0730*/  @!P2 BRA `(.L_x_4) ;  /* 0x0000006000a4a947 */ /* 0x000fea0003800000 */
[----:B------:R-:W-:-:S13]  /*0740*/  ISETP.GT.U32.AND P0, PT, R10, 0x1, PT ;  /* 0x000000010a00780c */ /* 0x000fda0003f04070 */
[----:B------:R-:W-:Y:S05]  /*0750*/  @P0 EXIT ;  /* 0x000000000000094d */ /* 0x000fea0003800000 */
[----:B------:R-:W-:Y:S01]  /*0760*/  ULDC.64 UR6, c[0x0][0x750] ;  /* 0x0001d40000067ab9 */ /* 0x000fe20000000a00 */
[----:B------:R-:W-:Y:S01]  /*0770*/  PRMT R12, RZ, 0x7610, R12 ;  /* 0x00007610ff0c7816 */ /* 0x000fe2000000000c */
[----:B------:R-:W-:Y:S01]  /*0780*/  IMAD.MOV.U32 R124, RZ, RZ, -0x1 ;  /* 0xffffffffff7c7424 */ /* 0x000fe200078e00ff */
[----:B------:R-:W-:Y:S01]  /*0790*/  ISETP.GE.U32.AND P0, PT, R2, UR6, PT ;  /* 0x0000000602007c0c */ /* 0x000fe2000bf06070 */
[----:B------:R-:W-:Y:S02]  /*07a0*/  IMAD.MOV.U32 R10, RZ, RZ, -0x1 ;  /* 0xffffffffff0a7424 */ /* 0x000fe400078e00ff */
[----:B------:R-:W-:Y:S01]  /*07b0*/  IMAD.MOV.U32 R5, RZ, RZ, -0x1 ;  /* 0xffffffffff057424 */ /* 0x000fe200078e00ff */
[----:B------:R-:W-:-:S13]  /*07c0*/  ISETP.GE.U32.AND.EX P0, PT, R3, UR7, PT, P0 ;  /* 0x0000000703007c0c */ /* 0x000fda000bf06100 */
[----:B------:R-:W-:Y:S05]  /*07d0*/  @P0 BRA `(.L_x_5) ;  /* 0x00000004005c0947 */ /* 0x000fea0003800000 */
[----:B------:R-:W0:Y:S01]  /*07e0*/  LDC.64 R20, c[0x0][0x728] ;  /* 0x0001ca00ff147b82 */ /* 0x000e220000000a00 */
[----:B------:R-:W-:Y:S02]  /*07f0*/  IMAD.MOV.U32 R12, RZ, RZ, R2 ;  /* 0x000000ffff0c7224 */ /* 0x000fe400078e0002 */
[----:B------:R-:W-:-:S05]  /*0800*/  IMAD.MOV.U32 R13, RZ, RZ, R3 ;  /* 0x000000ffff0d7224 */ /* 0x000fca00078e0003 */
[----:B------:R-:W1:Y:S08]  /*0810*/  LDC R10, c[0x0][0x730] ;  /* 0x0001cc00ff0a7b82 */ /* 0x000e700000000800 */
[----:B------:R-:W2:Y:S01]  /*0820*/  LDC.64 R22, c[0x0][0x720] ;  /* 0x0001c800ff167b82 */ /* 0x000ea20000000a00 */
[----:B0-----:R-:W-:-:S04]  /*0830*/  ISETP.NE.U32.AND P0, PT, R20, RZ, PT ;  /* 0x000000ff1400720c */ /* 0x001fc80003f05070 */
[----:B------:R-:W-:-:S13]  /*0840*/  ISETP.NE.AND.EX P0, PT, R21, RZ, PT, P0 ;  /* 0x000000ff1500720c */ /* 0x000fda0003f05300 */
[----:B-12---:R-:W-:Y:S05]  /*0850*/  @!P0 BRA `(.L_x_6) ;  /* 0x0000000000288947 */ /* 0x006fea0003800000 */
[----:B------:R-:W0:Y:S02]  /*0860*/  LDC R5, c[0x0][0x734] ;  /* 0x0001cd00ff057b82 */ /* 0x000e240000000800 */
[----:B0-----:R-:W-:-:S05]  /*0870*/  IADD3 R5, P0, R2, R5, RZ ;  /* 0x0000000502057210 */ /* 0x001fca0007f1e0ff */
[----:B------:R-:W-:-:S04]  /*0880*/  IMAD.X R19, RZ, RZ, R3, P0 ;  /* 0x000000ffff137224 */ /* 0x000fc800000e0603 */
[----:B------:R-:W-:-:S04]  /*0890*/  IMAD.WIDE.U32 R12, R19, R20, RZ ;  /* 0x00000014130c7225 */ /* 0x000fc800078e00ff */
[----:B------:R-:W-:-:S04]  /*08a0*/  IMAD.WIDE.U32 R14, P0, R5, R21, R12 ;  /* 0x00000015050e7225 */ /* 0x000fc8000780000c */
[----:B------:R-:W-:-:S04]  /*08b0*/  IMAD.WIDE.U32 R12, R5, R20, RZ ;  /* 0x00000014050c7225 */ /* 0x000fc800078e00ff */
[----:B------:R-:W-:Y:S01]  /*08c0*/  IMAD.X R17, RZ, RZ, RZ, P0 ;  /* 0x000000ffff117224 */ /* 0x000fe200000e06ff */
[----:B------:R-:W-:Y:S01]  /*08d0*/  IADD3 RZ, P0, R13, R14, RZ ;  /* 0x0000000e0dff7210 */ /* 0x000fe20007f1e0ff */
[----:B------:R-:W-:-:S04]  /*08e0*/  IMAD.MOV.U32 R16, RZ, RZ, R15 ;  /* 0x000000ffff107224 */ /* 0x000fc800078e000f */
[----:B------:R-:W-:-:S08]  /*08f0*/  IMAD.WIDE.U32.X R12, R19, R21, R16, P0 ;  /* 0x00000015130c7225 */ /* 0x000fd000000e0410 */
.L_x_6:
[-CC-:B------:R-:W-:Y:S01]  /*0900*/  SHF.R.U64 R28, R12, R10.reuse, R13.reuse ;  /* 0x0000000a0c1c7219 */ /* 0x180fe2000000120d */
[----:B------:R-:W0:Y:S01]  /*0910*/  LDC.64 R24, c[0x0][0x740] ;  /* 0x0001d000ff187b82 */ /* 0x000e220000000a00 */
[----:B------:R-:W-:Y:S01]  /*0920*/  SHF.R.U32.HI R9, RZ, R10, R13 ;  /* 0x0000000aff097219 */ /* 0x000fe2000001160d */
[----:B------:R-:W-:Y:S01]  /*0930*/  ULDC UR5, c[0x0][0x150] ;  /* 0x0000540000057ab9 */ /* 0x000fe20000000800 */
[----:B------:R-:W-:Y:S02]  /*0940*/  IADD3 R15, P0, RZ, -R28, RZ ;  /* 0x8000001cff0f7210 */ /* 0x000fe40007f1e0ff */
[----:B------:R-:W-:-:S03]  /*0950*/  I2FP.F32.U32 R5, R8 ;  /* 0x0000000800057245 */ /* 0x000fc60000201000 */
[----:B------:R-:W-:Y:S01]  /*0960*/  IMAD.X R17, RZ, RZ, ~R9, P0 ;  /* 0x000000ffff117224 */ /* 0x000fe200000e0e09 */
[----:B------:R-:W1:Y:S01]  /*0970*/  LDC R14, c[0x0][0x718] ;  /* 0x0001c600ff0e7b82 */ /* 0x000e620000000800 */
[----:B------:R-:W-:Y:S01]  /*0980*/  FMUL R5, R5, UR5 ;  /* 0x0000000505057c20 */ /* 0x000fe20008400000 */
[----:B------:R-:W-:Y:S01]  /*0990*/  IMAD.WIDE.U32 R12, R15, R22, R2 ;  /* 0x000000160f0c7225 */ /* 0x000fe200078e0002 */
[----:B------:R-:W-:-:S03]  /*09a0*/  ULDC UR5, c[0x0][0x154] ;  /* 0x0000550000057ab9 */ /* 0x000fc60000000800 */
[----:B------:R-:W-:Y:S01]  /*09b0*/  IMAD R10, R17, R22, RZ ;  /* 0x00000016110a7224 */ /* 0x000fe200078e02ff */
[----:B------:R-:W2:Y:S01]  /*09c0*/  F2I.U32.TRUNC.NTZ R5, R5 ;  /* 0x0000000500057305 */ /* 0x000ea2000020f000 */
[----:B------:R-:W3:Y:S02]  /*09d0*/  LDC R9, c[0x0][0x144] ;  /* 0x00005100ff097b82 */ /* 0x000ee40000000800 */
[----:B------:R-:W-:Y:S01]  /*09e0*/  IMAD R15, R15, R23, R10 ;  /* 0x000000170f0f7224 */ /* 0x000fe200078e020a */
[----:B------:R-:W-:-:S03]  /*09f0*/  I2FP.F32.U32 R10, R11 ;  /* 0x0000000b000a7245 */ /* 0x000fc60000201000 */
[----:B------:R-:W-:Y:S01]  /*0a00*/  IMAD.IADD R13, R13, 0x1, R15 ;  /* 0x000000010d0d7824 */ /* 0x000fe200078e020f */
[----:B0-----:R-:W-:Y:S01]  /*0a10*/  ISETP.NE.U32.AND P0, PT, R24, RZ, PT ;  /* 0x000000ff1800720c */ /* 0x001fe20003f05070 */
[----:B------:R-:W0:Y:S03]  /*0a20*/  LDC R17, c[0x0][0x708] ;  /* 0x0001c200ff117b82 */ /* 0x000e260000000800 */
[----:B------:R-:W-:Y:S01]  /*0a30*/  ISETP.NE.AND.EX P0, PT, R25, RZ, PT, P0 ;  /* 0x000000ff1900720c */ /* 0x000fe20003f05300 */
[----:B--2---:R-:W-:-:S04]  /*0a40*/  IMAD.MOV R15, RZ, RZ, -R5 ;  /* 0x000000ffff0f7224 */ /* 0x004fc800078e0a05 */
[----:B------:R-:W2:Y:S01]  /*0a50*/  LDC R19, c[0x0][0x758] ;  /* 0x0001d600ff137b82 */ /* 0x000ea20000000800 */
[-CC-:B-1----:R-:W-:Y:S02]  /*0a60*/  SHF.R.U64 R21, R12, R14.reuse, R13.reuse ;  /* 0x0000000e0c157219 */ /* 0x182fe4000000120d */
[----:B------:R-:W-:-:S05]  /*0a70*/  SHF.R.U32.HI R12, RZ, R14, R13 ;  /* 0x0000000eff0c7219 */ /* 0x000fca000001160d */
[----:B------:R-:W1:Y:S01]  /*0a80*/  LDC R20, c[0x0][0x148] ;  /* 0x00005200ff147b82 */ /* 0x000e620000000800 */
[----:B---3--:R-:W-:Y:S02]  /*0a90*/  IMAD R5, R9, R15, R8 ;  /* 0x0000000f09057224 */ /* 0x008fe400078e0208 */
[----:B------:R-:W-:Y:S01]  /*0aa0*/  FMUL R9, R10, UR5 ;  /* 0x000000050a097c20 */ /* 0x000fe20008400000 */
[----:B------:R-:W-:-:S04]  /*0ab0*/  IMAD.MOV.U32 R8, RZ, RZ, -0x1 ;  /* 0xffffffffff087424 */ /* 0x000fc800078e00ff */
[----:B------:R-:W3:Y:S01]  /*0ac0*/  LDC R23, c[0x0][0x700] ;  /* 0x0001c000ff177b82 */ /* 0x000ee20000000800 */
[-CC-:B0-----:R-:W-:Y:S02]  /*0ad0*/  SHF.R.U64 R29, R21, R17.reuse, R12.reuse ;  /* 0x00000011151d7219 */ /* 0x181fe4000000120c */
[----:B------:R-:W-:Y:S01]  /*0ae0*/  SHF.R.U32.HI R10, RZ, R17, R12 ;  /* 0x00000011ff0a7219 */ /* 0x000fe2000001160c */
[----:B------:R-:W-:Y:S01]  /*0af0*/  IMAD.MOV.U32 R12, RZ, RZ, 0x1 ;  /* 0x00000001ff0c7424 */ /* 0x000fe200078e00ff */
[----:B------:R0:W4:Y:S03]  /*0b00*/  F2I.U32.TRUNC.NTZ R17, R9 ;  /* 0x0000000900117305 */ /* 0x000126000020f000 */
[----:B------:R-:W1:Y:S01]  /*0b10*/  LDC R22, c[0x0][0x748] ;  /* 0x0001d200ff167b82 */ /* 0x000e620000000800 */
[-C--:B--2---:R-:W-:Y:S02]  /*0b20*/  SHF.L.U32 R8, R8, R19.reuse, RZ ;  /* 0x0000001308087219 */ /* 0x084fe400000006ff */
[----:B------:R-:W-:-:S02]  /*0b30*/  SHF.R.U64 R30, R29, R19, R10 ;  /* 0x000000131d1e7219 */ /* 0x000fc4000000120a */
[----:B------:R-:W-:Y:S02]  /*0b40*/  LOP3.LUT R16, RZ, R8, RZ, 0x33, !PT ;  /* 0x00000008ff107212 */ /* 0x000fe400078e33ff */
[-C--:B0-----:R-:W-:Y:S01]  /*0b50*/  SHF.R.U32.HI R9, RZ, R19.reuse, R10 ;  /* 0x00000013ff097219 */ /* 0x081fe2000001160a */
[----:B------:R-:W0:Y:S01]  /*0b60*/  LDC R26, c[0x0][0x738] ;  /* 0x0001ce00ff1a7b82 */ /* 0x000e220000000800 */
[----:B------:R-:W-:Y:S01]  /*0b70*/  SHF.L.U32 R10, R12, R19, RZ ;  /* 0x000000130c0a7219 */ /* 0x000fe200000006ff */
[----:B------:R-:W-:-:S06]  /*0b80*/  IMAD.MOV.U32 R8, RZ, RZ, R30 ;  /* 0x000000ffff087224 */ /* 0x000fcc00078e001e */
[----:B------:R-:W2:Y:S01]  /*0b90*/  LDC R27, c[0x0][0x710] ;  /* 0x0001c400ff1b7b82 */ /* 0x000ea20000000800 */
[----:B---34-:R-:W-:Y:S05]  /*0ba0*/  @!P0 BRA `(.L_x_7) ;  /* 0x0000000000288947 */ /* 0x018fea0003800000 */
[----:B------:R-:W3:Y:S02]  /*0bb0*/  LDC R15, c[0x0][0x74c] ;  /* 0x0001d300ff0f7b82 */ /* 0x000ee40000000800 */
[----:B---3--:R-:W-:-:S05]  /*0bc0*/  IADD3 R15, P0, R30, R15, RZ ;  /* 0x0000000f1e0f7210 */ /* 0x008fca0007f1e0ff */
        /* <DEDUP_REMOVED lines=8> */
.L_x_7:
[----:B-1----:R-:W-:Y:S01]  /*0c50*/  SHF.R.U64 R8, R8, R22, R9 ;  /* 0x0000001608087219 */ /* 0x002fe20000001209 */
[----:B------:R-:W-:Y:S01]  /*0c60*/  VIADD R12, R23, 0xffffffff ;  /* 0xffffffff170c7836 */ /* 0x000fe20000000000 */
[----:B------:R-:W-:Y:S01]  /*0c70*/  LOP3.LUT R9, R29, R16, RZ, 0xc0, !PT ;  /* 0x000000101d097212 */ /* 0x000fe200078ec0ff */
[----:B------:R-:W-:Y:S02]  /*0c80*/  IMAD.MOV R17, RZ, RZ, -R17 ;  /* 0x000000ffff117224 */ /* 0x000fe400078e0a11 */
[----:B------:R-:W-:Y:S01]  /*0c90*/  IMAD.MOV R13, RZ, RZ, -R8 ;  /* 0x000000ffff0d7224 */ /* 0x000fe200078e0a08 */
[----:B------:R-:W-:Y:S01]  /*0ca0*/  LOP3.LUT R12, R21, R12, RZ, 0xc0, !PT ;  /* 0x0000000c150c7212 */ /* 0x000fe200078ec0ff */
[----:B------:R-:W-:Y:S02]  /*0cb0*/  IMAD R10, R10, R8, R9 ;  /* 0x000000080a0a7224 */ /* 0x000fe400078e0209 */
[----:B------:R-:W-:Y:S02]  /*0cc0*/  @P3 IMAD R5, R20, R17, R11 ;  /* 0x0000001114053224 */ /* 0x000fe400078e020b */
[----:B0-----:R-:W-:-:S02]  /*0cd0*/  IMAD R8, R13, R26, R30 ;  /* 0x0000001a0d087224 */ /* 0x001fc400078e021e */
[----:B--2---:R-:W-:Y:S02]  /*0ce0*/  IMAD R5, R10, R27, R5 ;  /* 0x0000001b0a057224 */ /* 0x004fe400078e0205 */
[----:B------:R-:W-:Y:S02]  /*0cf0*/  IMAD R8, R8, R23, R12 ;  /* 0x0000001708087224 */ /* 0x000fe400078e020c */
[----:B------:R-:W-:-:S03]  /*0d00*/  IMAD.MOV.U32 R9, RZ, RZ, 0x1 ;  /* 0x00000001ff097424 */ /* 0x000fc600078e00ff */
[----:B------:R-:W-:Y:S02]  /*0d10*/  SEL R10, R8, R5, !P3 ;  /* 0x00000005080a7207 */ /* 0x000fe40005800000 */
[----:B------:R-:W-:Y:S01]  /*0d20*/  SEL R124, R5, R8, !P3 ;  /* 0x00000008057c7207 */ /* 0x000fe20005800000 */
[----:B------:R-:W-:Y:S01]  /*0d30*/  IMAD.MOV.U32 R5, RZ, RZ, R28 ;  /* 0x000000ffff057224 */ /* 0x000fe200078e001c */
[----:B------:R-:W-:-:S07]  /*0d40*/  PRMT R12, R9, 0x7610, R12 ;  /* 0x00007610090c7816 */ /* 0x000fce000000000c */
.L_x_5:
[----:B------:R-:W-:-:S08]  /*0d50*/  NOP ;  /* 0x0000000000007918 */ /* 0x000fd00000000000 */
[----:B------:R-:W0:Y:S02]  /*0d60*/  USETMAXREG.TRY_ALLOC.CTAPOOL UP0, 0xe8 ;  /* 0x000000e8000079c8 */ /* 0x000e240008000600 */
[----:B0-----:R-:W-:-:S13]  /*0d70*/  PLOP3.LUT P0, PT, PT, PT, UP0, 0x80, 0x0 ;  /* 0x000000000000781c */ /* 0x001fda0003f0f008 */
[----:B------:R-:W-:Y:S05]  /*0d80*/  @!P0 BRA `(.L_x_5) ;  /* 0xfffffffc00f08947 */ /* 0x000fea000383ffff */
[----:B------:R-:W-:Y:S01]  /*0d90*/  ULDC.64 UR6, c[0x0][0x698] ;  /* 0x0001a60000067ab9 */ /* 0x000fe20000000a00 */
[----:B------:R-:W-:Y:S01]  /*0da0*/  ULDC.64 UR14, c[0x0][0x208] ;  /* 0x00008200000e7ab9 */ /* 0x000fe20000000a00 */
[----:B------:R-:W-:-:S04]  /*0db0*/  ISETP.NE.U32.AND P0, PT, RZ, UR6, PT ;  /* 0x00000006ff007c0c */ /* 0x000fc8000bf05070 */
[----:B------:R-:W-:-:S13]  /*0dc0*/  ISETP.NE.AND.EX P0, PT, RZ, UR7, PT, P0 ;  /* 0x00000007ff007c0c */ /* 0x000fda000bf05300 */
[----:B------:R-:W-:Y:S05]  /*0dd0*/  @!P0 BRA `(.L_x_8) ;  /* 0x00000000001c8947 */ /* 0x000fea0003800000 */
[----:B------:R-:W0:Y:S02]  /*0de0*/  LDC.64 R8, c[0x0][0x698] ;  /* 0x0001a600ff087b82 */ /* 0x000e240000000a00 */
[----:B0-----:R-:W2:Y:S02]  /*0df0*/  LDG.E.64 R8, desc[UR14][R8.64] ;  /* 0x0000000e08087981 */ /* 0x001ea4000c1e1b00 */
[----:B--2---:R-:W-:-:S04]  /*0e00*/  ISETP.NE.U32.AND P0, PT, R8, RZ, PT ;  /* 0x000000ff0800720c */ /* 0x004fc80003f05070 */
[----:B------:R-:W-:-:S13]  /*0e10*/  ISETP.NE.AND.EX P0, PT, R9, RZ, PT, P0 ;  /* 0x000000ff0900720c */ /* 0x000fda0003f05300 */
[----:B------:R-:W-:Y:S05]  /*0e20*/  @!P0 BRA `(.L_x_8) ;  /* 0x0000000000088947 */ /* 0x000fea0003800000 */
[----:B------:R0:W5:Y:S01]  /*0e30*/  LD.E R107, desc[UR14][R8.64] ;  /* 0x0000000e086b7980 */ /* 0x000162000c101900 */
[----:B------:R-:W-:Y:S05]  /*0e40*/  BRA `(.L_x_9) ;  /* 0x0000000000207947 */ /* 0x000fea0003800000 */
.L_x_8:
[----:B------:R-:W-:Y:S02]  /*0e50*/  ULDC.64 UR6, c[0x0][0x688] ;  /* 0x0001a20000067ab9 */ /* 0x000fe40000000a00 */
[----:B------:R-:W-:-:S04]  /*0e60*/  ISETP.NE.U32.AND P0, PT, RZ, UR6, PT ;  /* 0x00000006ff007c0c */ /* 0x000fc8000bf05070 */
[----:B------:R-:W-:-:S13]  /*0e70*/  ISETP.NE.AND.EX P0, PT, RZ, UR7, PT, P0 ;  /* 0x00000007ff007c0c */ /* 0x000fda000bf05300 */
[----:B------:R-:W-:Y:S05]  /*0e80*/  @!P0 BRA `(.L_x_10) ;  /* 0x00000000000c8947 */ /* 0x000fea0003800000 */
[----:B------:R-:W0:Y:S02]  /*0e90*/  LDC.64 R8, c[0x0][0x688] ;  /* 0x0001a200ff087b82 */ /* 0x000e240000000a00 */
[----:B0-----:R1:W5:Y:S01]  /*0ea0*/  LDG.E R107, desc[UR14][R8.64] ;  /* 0x0000000e086b7981 */ /* 0x001362000c1e1900 */
[----:B------:R-:W-:Y:S05]  /*0eb0*/  BRA `(.L_x_9) ;  /* 0x0000000000047947 */ /* 0x000fea0003800000 */
.L_x_10:
[----:B------:R-:W2:Y:S02]  /*0ec0*/  LDC R107, c[0x0][0x680] ;  /* 0x0001a000ff6b7b82 */ /* 0x000ea40000000800 */
.L_x_9:
[----:B------:R-:W-:Y:S02]  /*0ed0*/  ULDC.64 UR6, c[0x0][0x6a0] ;  /* 0x0001a80000067ab9 */ /* 0x000fe40000000a00 */
[----:B------:R-:W-:-:S04]  /*0ee0*/  ISETP.NE.U32.AND P0, PT, RZ, UR6, PT ;  /* 0x00000006ff007c0c */ /* 0x000fc8000bf05070 */
[----:B------:R-:W-:-:S13]  /*0ef0*/  ISETP.NE.AND.EX P0, PT, RZ, UR7, PT, P0 ;  /* 0x00000007ff007c0c */ /* 0x000fda000bf05300 */
[----:B------:R-:W-:Y:S05]  /*0f00*/  @!P0 BRA `(.L_x_11) ;  /* 0x00000000001c8947 */ /* 0x000fea0003800000 */
[----:B01----:R-:W0:Y:S02]  /*0f10*/  LDC.64 R8, c[0x0][0x6a0] ;  /* 0x0001a800ff087b82 */ /* 0x003e240000000a00 */
[----:B0-----:R-:W3:Y:S02]  /*0f20*/  LDG.E.64 R8, desc[UR14][R8.64] ;  /* 0x0000000e08087981 */ /* 0x001ee4000c1e1b00 */
[----:B---3--:R-:W-:-:S04]  /*0f30*/  ISETP.NE.U32.AND P0, PT, R8, RZ, PT ;  /* 0x000000ff0800720c */ /* 0x008fc80003f05070 */
[----:B------:R-:W-:-:S13]  /*0f40*/  ISETP.NE.AND.EX P0, PT, R9, RZ, PT, P0 ;  /* 0x000000ff0900720c */ /* 0x000fda0003f05300 */
[----:B------:R-:W-:Y:S05]  /*0f50*/  @!P0 BRA `(.L_x_11) ;  /* 0x0000000000088947 */ /* 0x000fea0003800000 */
[----:B------:R0:W5:Y:S01]  /*0f60*/  LD.E R106, desc[UR14][R8.64] ;  /* 0x0000000e086a7980 */ /* 0x000162000c101900 */
[----:B------:R-:W-:Y:S05]  /*0f70*/  BRA `(.L_x_12) ;  /* 0x0000000000207947 */ /* 0x000fea0003800000 */
.L_x_11:
[----:B------:R-:W-:Y:S02]  /*0f80*/  ULDC.64 UR6, c[0x0][0x690] ;  /* 0x0001a40000067ab9 */ /* 0x000fe40000000a00 */
[----:B------:R-:W-:-:S04]  /*0f90*/  ISETP.NE.U32.AND P0, PT, RZ, UR6, PT ;  /* 0x00000006ff007c0c */ /* 0x000fc8000bf05070 */
[----:B------:R-:W-:-:S13]  /*0fa0*/  ISETP.NE.AND.EX P0, PT, RZ, UR7, PT, P0 ;  /* 0x00000007ff007c0c */ /* 0x000fda000bf05300 */
[----:B------:R-:W-:Y:S05]  /*0fb0*/  @!P0 BRA `(.L_x_13) ;  /* 0x00000000000c8947 */ /* 0x000fea0003800000 */
[----:B01----:R-:W0:Y:S02]  /*0fc0*/  LDC.64 R8, c[0x0][0x690] ;  /* 0x0001a400ff087b82 */ /* 0x003e240000000a00 */
[----:B0-----:R1:W5:Y:S01]  /*0fd0*/  LDG.E R106, desc[UR14][R8.64] ;  /* 0x0000000e086a7981 */ /* 0x001362000c1e1900 */
[----:B------:R-:W-:Y:S05]  /*0fe0*/  BRA `(.L_x_12) ;  /* 0x0000000000047947 */ /* 0x000fea0003800000 */
.L_x_13:
[----:B------:R-:W3:Y:S02]  /*0ff0*/  LDC R106, c[0x0][0x684] ;  /* 0x0001a100ff6a7b82 */ /* 0x000ee40000000800 */
.L_x_12:
[----:B------:R-:W-:-:S13]  /*1000*/  LOP3.LUT P0, RZ, R12, 0xff, RZ, 0xc0, !PT ;  /* 0x000000ff0cff7812 */ /* 0x000fda000780c0ff */
[----:B------:R-:W-:Y:S05]  /*1010*/  @!P0 EXIT ;  /* 0x000000000000894d */ /* 0x000fea0003800000 */
[----:B------:R-:W4:Y:S01]  /*1020*/  LDC.64 R14, c[0x0][0x288] ;  /* 0x0000a200ff0e7b82 */ /* 0x000f220000000a00 */
[C---:B01----:R-:W-:Y:S01]  /*1030*/  IMAD.SHL.U32 R9, R6.reuse, 0x40, RZ ;  /* 0x0000004006097824 */ /* 0x043fe200078e00ff */
[----:B------:R-:W-:Y:S01]  /*1040*/  SHF.R.U32.HI R11, RZ, 0x5, R7 ;  /* 0x00000005ff0b7819 */ /* 0x000fe20000011607 */
[----:B------:R-:W-:Y:S01]  /*1050*/  IMAD.SHL.U32 R7, R6, 0x400, RZ ;  /* 0x0000040006077824 */ /* 0x000fe200078e00ff */
[----:B------:R-:W-:Y:S01]  /*1060*/  SHF.R.U32.HI R8, RZ, 0x2, R6 ;  /* 0x00000002ff087819 */ /* 0x000fe20000011606 */
[----:B------:R-:W-:Y:S01]  /*1070*/  IMAD.MOV.U32 R13, RZ, RZ, -0x1 ;  /* 0xffffffffff0d7424 */ /* 0x000fe200078e00ff */
[----:B------:R-:W-:Y:S01]  /*1080*/  LOP3.LUT R12, R9, 0x3800, RZ, 0xc0, !PT ;  /* 0x00003800090c7812 */ /* 0x000fe200078ec0ff */
[----:B------:R-:W-:Y:S01]  /*1090*/  IMAD.SHL.U32 R9, R11, 0x10, RZ ;  /* 0x000000100b097824 */ /* 0x000fe200078e00ff */
[----:B------:R-:W-:Y:S01]  /*10a0*/  LOP3.LUT R8, R8, 0x7, RZ, 0xc0, !PT ;  /* 0x0000000708087812 */ /* 0x000fe200078ec0ff */
[----:B------:R-:W0:Y:S01]  /*10b0*/  LDC R114, c[0x0][0x758] ;  /* 0x0001d600ff727b82 */ /* 0x000e220000000800 */
[----:B------:R-:W-:Y:S01]  /*10c0*/  LOP3.LUT R12, R12, 0x400, R7, 0xf8, !PT ;  /* 0x000004000c0c7812 */ /* 0x000fe200078ef807 */
[C---:B------:R-:W-:Y:S01]  /*10d0*/  IMAD.SHL.U32 R7, R6.reuse, 0x20, RZ ;  /* 0x0000002006077824 */ /* 0x040fe200078e00ff */
[--C-:B------:R-:W-:Y:S01]  /*10e0*/  LOP3.LUT R112, R9, 0xfffffff0, R8.reuse, 0xe2, !PT ;  /* 0xfffffff009707812 */ /* 0x100fe200078ee208 */
[----:B------:R-:W-:Y:S01]  /*10f0*/  IMAD R11, R11, -0x10, -R8 ;  /* 0xfffffff00b0b7824 */ /* 0x000fe200078e0a08 */
[C---:B------:R-:W-:Y:S01]  /*1100*/  LOP3.LUT R113, R6.reuse, 0x3, RZ, 0xc0, !PT ;  /* 0x0000000306717812 */ /* 0x040fe200078ec0ff */
[----:B------:R-:W-:Y:S01]  /*1110*/  IMAD.SHL.U32 R8, R6, 0x10, RZ ;  /* 0x0000001006087824 */ /* 0x000fe200078e00ff */
[----:B------:R-:W-:Y:S01]  /*1120*/  LOP3.LUT R9, R12, 0x380, R7, 0xf8, !PT ;  /* 0x000003800c097812 */ /* 0x000fe200078ef807 */
[C---:B------:R-:W-:Y:S01]  /*1130*/  IMAD.SHL.U32 R7, R18.reuse, 0x40, RZ ;  /* 0x0000004012077824 */ /* 0x040fe200078e00ff */
[----:B------:R-:W-:Y:S01]  /*1140*/  LOP3.LUT R18, R18, 0x1, RZ, 0xc0, !PT ;  /* 0x0000000112127812 */ /* 0x000fe200078ec0ff */
[----:B------:R-:W-:Y:S01]  /*1150*/  ULDC.64 UR6, c[0x0][0x6c8] ;  /* 0x0001b20000067ab9 */ /* 0x000fe20000000a00 */
[----:B------:R-:W-:Y:S01]  /*1160*/  LOP3.LUT R9, R9, 0x20, R8, 0xf8, !PT ;  /* 0x0000002009097812 */ /* 0x000fe200078ef808 */
[----:B------:R-:W-:Y:S01]  /*1170*/  USHF.L.U64.HI UR5, UR6, 0x3, UR7 ;  /* 0x0000000306057899 */ /* 0x000fe20008010207 */
[----:B------:R-:W-:Y:S01]  /*1180*/  LOP3.LUT R112, R112, 0x40, R7, 0xf8, !PT ;  /* 0x0000004070707812 */ /* 0x000fe200078ef807 */
[----:B------:R-:W-:Y:S01]  /*1190*/  IMAD R11, R18, -0x40, R11 ;  /* 0xffffffc0120b7824 */ /* 0x000fe200078e020b */
[----:B------:R-:W-:Y:S01]  /*11a0*/  LOP3.LUT R118, R6, 0x80, RZ, 0xc0, !PT ;  /* 0x0000008006767812 */ /* 0x000fe200078ec0ff */
[----:B----4-:R-:W-:Y:S01]  /*11b0*/  VIADD R7, R15, 0x7f ;  /* 0x0000007f0f077836 */ /* 0x010fe20000000000 */
[----:B------:R-:W-:Y:S01]  /*11c0*/  ULDC UR7, c[0x0][0x284] ;  /* 0x0000a10000077ab9 */ /* 0x000fe20000000800 */
[----:B------:R-:W-:Y:S01]  /*11d0*/  IMAD.MOV.U32 R15, RZ, RZ, 0x1 ;  /* 0x00000001ff0f7424 */ /* 0x000fe200078e00ff */
[----:B------:R-:W-:Y:S01]  /*11e0*/  LOP3.LUT R158, R4, 0x1, RZ, 0xfc, !PT ;  /* 0x00000001049e7812 */ /* 0x000fe200078efcff */
[----:B------:R-:W-:Y:S01]  /*11f0*/  IMAD R113, R113, -0x2, R14 ;  /* 0xfffffffe71717824 */ /* 0x000fe200078e020e */
[----:B------:R-:W-:Y:S01]  /*1200*/  SHF.R.S32.HI R8, RZ, 0x1f, R7 ;  /* 0x0000001fff087819 */ /* 0x000fe20000011407 */
[----:B------:R-:W-:Y:S01]  /*1210*/  IMAD.SHL.U32 R115, R6, 0x2, RZ ;  /* 0x0000000206737824 */ /* 0x000fe200078e00ff */
[----:B------:R-:W-:Y:S01]  /*1220*/  SHF.R.U32.HI R118, RZ, 0x7, R118 ;  /* 0x00000007ff767819 */ /* 0x000fe20000011676 */
[----:B------:R-:W-:Y:S01]  /*1230*/  IMAD.MOV.U32 R117, RZ, RZ, RZ ;  /* 0x000000ffff757224 */ /* 0x000fe200078e00ff */
[----:B------:R-:W-:Y:S01]  /*1240*/  LEA.HI R8, R8, R7, RZ, 0x7 ;  /* 0x0000000708087211 */ /* 0x000fe200078f38ff */
[----:B------:R-:W-:Y:S01]  /*1250*/  IMAD.MOV.U32 R119, RZ, RZ, RZ ;  /* 0x000000ffff777224 */ /* 0x000fe200078e00ff */
[-C--:B0-----:R-:W-:Y:S01]  /*1260*/  SHF.L.U32 R13, R13, R114.reuse, RZ ;  /* 0x000000720d0d7219 */ /* 0x081fe200000006ff */
[----:B------:R-:W-:Y:S01]  /*1270*/  VIADD R121, R11, UR7 ;  /* 0x000000070b797c36 */ /* 0x000fe20008000000 */
[----:B------:R-:W-:Y:S01]  /*1280*/  SHF.R.S32.HI R116, RZ, 0x7, R8 ;  /* 0x00000007ff747819 */ /* 0x000fe20000011408 */
[----:B------:R-:W-:Y:S01]  /*1290*/  USHF.L.U32 UR6, UR6, 0x3, URZ ;  /* 0x0000000306067899 */ /* 0x000fe2000800063f */
[----:B------:R-:W-:-:S02]  /*12a0*/  SHF.L.U32 R114, R15, R114, RZ ;  /* 0x000000720f727219 */ /* 0x000fc400000006ff */
[----:B------:R-:W-:Y:S02]  /*12b0*/  VIMNMX R123, RZ, R116, PT ;  /* 0x00000074ff7b7248 */ /* 0x000fe40003fe0100 */
[----:B------:R-:W-:Y:S02]  /*12c0*/  LOP3.LUT R120, RZ, R13, RZ, 0x33, !PT ;  /* 0x0000000dff787212 */ /* 0x000fe400078e33ff */
[----:B------:R-:W-:Y:S01]  /*12d0*/  SHF.R.U32.HI R122, RZ, 0x3, R9 ;  /* 0x00000003ff7a7819 */ /* 0x000fe20000011609 */
[----:B------:R-:W-:-:S07]  /*12e0*/  IMAD.IADD R123, R116, 0x1, -R123 ;  /* 0x00000001747b7824 */ /* 0x000fce00078e0a7b */
.L_x_138:
[----:B------:R-:W0:Y:S01]  /*12f0*/  SHFL.IDX PT, R6, R118, RZ, 0x1f ;  /* 0x00001fff76067589 */ /* 0x000e2200000e0000 */
[----:B-1----:R-:W1:Y:S01]  /*1300*/  S2UR UR10, SR_CgaCtaId ;  /* 0x00000000000a79c3 */ /* 0x002e620000008800 */
[----:B------:R-:W-:Y:S01]  /*1310*/  ISETP.GE.AND P0, PT, R123, 0x1, PT ;  /* 0x000000017b00780c */ /* 0x000fe20003f06270 */
[----:B------:R-:W-:Y:S01]  /*1320*/  UMOV UR9, 0x400 ;  /* 0x0000040000097882 */ /* 0x000fe20000000000 */
[----:B------:R-:W-:Y:S02]  /*1330*/  CS2R R56, SRZ ;  /* 0x0000000000387805 */ /* 0x000fe4000001ff00 */
[----:B------:R-:W-:Y:S02]  /*1340*/  CS2R R58, SRZ ;  /* 0x00000000003a7805 */ /* 0x000fe4000001ff00 */
[----:B----4-:R-:W-:Y:S02]  /*1350*/  CS2R R60, SRZ ;  /* 0x00000000003c7805 */ /* 0x010fe4000001ff00 */
[----:B------:R-:W-:-:S02]  /*1360*/  CS2R R62, SRZ ;  /* 0x00000000003e7805 */ /* 0x000fc4000001ff00 */
[----:B------:R-:W-:Y:S02]  /*1370*/  CS2R R64, SRZ ;  /* 0x0000000000407805 */ /* 0x000fe4000001ff00 */
[----:B------:R-:W-:Y:S02]  /*1380*/  CS2R R66, SRZ ;  /* 0x0000000000427805 */ /* 0x000fe4000001ff00 */
[----:B------:R-:W-:Y:S02]  /*1390*/  CS2R R68, SRZ ;  /* 0x0000000000447805 */ /* 0x000fe4000001ff00 */
[----:B------:R-:W-:Y:S02]  /*13a0*/  CS2R R70, SRZ ;  /* 0x0000000000467805 */ /* 0x000fe4000001ff00 */
[----:B------:R-:W-:Y:S02]  /*13b0*/  CS2R R72, SRZ ;  /* 0x0000000000487805 */ /* 0x000fe4000001ff00 */
        /* <DEDUP_REMOVED lines=11> */
[----:B0-----:R-:W-:Y:S01]  /*1470*/  R2UR UR7, R6 ;  /* 0x00000000060772ca */ /* 0x001fe200000e0000 */
[----:B-1----:R-:W-:Y:S01]  /*1480*/  ULEA UR9, UR10, UR9, 0x18 ;  /* 0x000000090a097291 */ /* 0x002fe2000f8ec03f */
        /* <DEDUP_REMOVED lines=10> */
[----:B------:R-:W-:Y:S01]  /*1530*/  CS2R R52, SRZ ;  /* 0x0000000000347805 */ /* 0x000fe2000001ff00 */
[----:B------:R-:W-:Y:S01]  /*1540*/  ULEA.HI UR8, UR7, UR7, URZ, 0x1 ;  /* 0x0000000707087291 */ /* 0x000fe2000f8f083f */
[----:B------:R-:W-:-:S03]  /*1550*/  CS2R R54, SRZ ;  /* 0x0000000000367805 */ /* 0x000fc6000001ff00 */
[----:B------:R-:W-:-:S04]  /*1560*/  ULOP3.LUT UR8, UR8, 0xffffe, URZ, 0xc0, !UPT ;  /* 0x000ffffe08087892 */ /* 0x000fc8000f8ec03f */
[----:B------:R-:W-:-:S04]  /*1570*/  UIADD3 UR8, UR7, -UR8, URZ ;  /* 0x8000000807087290 */ /* 0x000fc8000fffe03f */
[----:B------:R-:W-:Y:S01]  /*1580*/  ULEA UR8, UR8, UR9, 0xc ;  /* 0x0000000908087291 */ /* 0x000fe2000f8e603f */
[----:B--23--:R-:W-:Y:S11]  /*1590*/  @!P0 BRA `(.L_x_14) ;  /* 0x0000000400288947 */ /* 0x00cff60003800000 */
[----:B------:R-:W-:Y:S01]  /*15a0*/  UIADD3 UR8, UR8, 0x180, URZ ;  /* 0x0000018008087890 */ /* 0x000fe2000fffe03f */
[----:B------:R-:W-:Y:S01]  /*15b0*/  R2UR UR7, R119 ;  /* 0x00000000770772ca */ /* 0x000fe200000e0000 */
[----:B------:R-:W-:Y:S01]  /*15c0*/  IMAD.MOV.U32 R6, RZ, RZ, R123 ;  /* 0x000000ffff067224 */ /* 0x000fe200078e007b */
[----:B------:R-:W-:Y:S01]  /*15d0*/  UPLOP3.LUT UP0, UPT, UPT, UPT, UPT, 0x40, 0x0 ;  /* 0x000000000000789c */ /* 0x000fe20003f0e870 */
[----:B------:R-:W-:Y:S01]  /*15e0*/  IMAD.MOV.U32 R7, RZ, RZ, R117 ;  /* 0x000000ffff077224 */ /* 0x000fe200078e0075 */
[----:B------:R-:W-:Y:S01]  /*15f0*/  USHF.R.U32.HI UR8, URZ, 0x4, UR8 ;  /* 0x000000043f087899 */ /* 0x000fe20008011608 */
[----:B------:R-:W-:-:S03]  /*1600*/  IMAD.MOV.U32 R8, RZ, RZ, R119 ;  /* 0x000000ffff087224 */ /* 0x000fc600078e0077 */
[----:B------:R-:W-:-:S04]  /*1610*/  ULOP3.LUT UR8, UR8, 0x3fff, URZ, 0xc0, !UPT ;  /* 0x00003fff08087892 */ /* 0x000fc8000f8ec03f */
[----:B------:R-:W-:-:S12]  /*1620*/  ULOP3.LUT UR16, UR8, 0x10000, URZ, 0xfc, !UPT ;  /* 0x0001000008107892 */ /* 0x000fd8000f8efc3f */
.L_x_21:
[----:B------:R-:W-:-:S13]  /*1630*/  ISETP.NE.AND P1, PT, R158, 0x3, PT ;  /* 0x000000039e00780c */ /* 0x000fda0003f25270 */
[----:B01--4-:R-:W-:Y:S05]  /*1640*/  @!P1 BRA `(.L_x_15) ;  /* 0x0000000000049947 */ /* 0x013fea0003800000 */
[----:B------:R-:W-:Y:S01]  /*1650*/  BPT.TRAP 0x1 ;  /* 0x000000040000795c */ /* 0x000fe20000300000 */
.L_x_15:
[----:B------:R-:W0:Y:S01]  /*1660*/  S2UR UR9, SR_CgaCtaId ;  /* 0x00000000000979c3 */ /* 0x000e220000008800 */
[----:B------:R-:W-:Y:S01]  /*1670*/  UMOV UR8, 0x400 ;  /* 0x0000040000087882 */ /* 0x000fe20000000000 */
[----:B------:R-:W-:Y:S01]  /*1680*/  SHF.L.U32 R11, R7, 0x1f, RZ ;  /* 0x0000001f070b7819 */ /* 0x000fe200000006ff */
[----:B0-----:R-:W-:-:S04]  /*1690*/  ULEA UR17, UR9, UR8, 0x18 ;  /* 0x0000000809117291 */ /* 0x001fc8000f8ec03f */
[----:B------:R-:W-:-:S09]  /*16a0*/  ULEA UR8, UR7, UR17, 0x3 ;  /* 0x0000001107087291 */ /* 0x000fd2000f8e183f */
[----:B------:R0:W1:Y:S01]  /*16b0*/  SYNCS.PHASECHK.TRANS64.TRYWAIT P0, [UR8], R11 ;  /* 0x0000000bff0075a7 */ /* 0x0000620008000148 */
[----:B------:R-:W-:Y:S05]  /*16c0*/  @!P1 BRA `(.L_x_16) ;  /* 0x0000000000049947 */ /* 0x000fea0003800000 */
[----:B------:R-:W-:Y:S01]  /*16d0*/  BPT.TRAP 0x1 ;  /* 0x000000040000795c */ /* 0x000fe20000300000 */
.L_x_16:
[----:B------:R-:W-:-:S04]  /*16e0*/  IMAD.U32 R9, RZ, RZ, UR7 ;  /* 0x00000007ff097e24 */ /* 0x000fc8000f8e00ff */
[----:B------:R-:W-:Y:S01]  /*16f0*/  IMAD R9, R9, 0x1000, R122 ;  /* 0x0000100009097824 */ /* 0x000fe200078e027a */
[----:B-1----:R-:W-:Y:S06]  /*1700*/  @P0 BRA `(.L_x_17) ;  /* 0x0000000000080947 */ /* 0x002fec0003800000 */
[----:B------:R-:W1:Y:S02]  /*1710*/  SYNCS.PHASECHK.TRANS64.TRYWAIT P0, [UR8], R11 ;  /* 0x0000000bff0075a7 */ /* 0x000e640008000148 */
[----:B-1----:R-:W-:Y:S05]  /*1720*/  @!P0 BRA `(.L_x_18) ;  /* 0x0000006800e88947 */ /* 0x002fea0003800000 */
.L_x_17:
[----:B------:R-:W-:Y:S01]  /*1730*/  LDS R88, [R9+UR17+0x30180] ;  /* 0x0301801109587984 */ /* 0x000fe20008000800 */
[----:B------:R-:W-:Y:S02]  /*1740*/  UIADD3 UR8, UR17, 0x20180, URZ ;  /* 0x0002018011087890 */ /* 0x000fe4000fffe03f */
[----:B------:R-:W-:Y:S01]  /*1750*/  ULEA UR13, UR7, UR16, 0xa ;  /* 0x00000010070d7291 */ /* 0x000fe2000f8e503f */
[----:B------:R-:W-:Y:S01]  /*1760*/  LDS R89, [R9+UR17+0x30980] ;  /* 0x0309801109597984 */ /* 0x000fe20008000800 */
[----:B------:R-:W-:Y:S01]  /*1770*/  USHF.R.U32.HI UR8, URZ, 0x4, UR8 ;  /* 0x000000043f087899 */ /* 0x000fe20008011608 */
[----:B------:R-:W-:Y:S02]  /*1780*/  UMOV UR9, 0x80000020 ;  /* 0x8000002000097882 */ /* 0x000fe40000000000 */
[----:B------:R-:W-:Y:S01]  /*1790*/  LDS R90, [R9+UR17+0x30188] ;  /* 0x03018811095a7984 */ /* 0x000fe20008000800 */
[----:B------:R-:W-:Y:S01]  /*17a0*/  ULOP3.LUT UR8, UR8, 0x3fff, URZ, 0xc0, !UPT ;  /* 0x00003fff08087892 */ /* 0x000fe2000f8ec03f */
[----:B------:R-:W-:-:S02]  /*17b0*/  UMOV UR11, 0x40000040 ;  /* 0x40000040000b7882 */ /* 0x000fc40000000000 */
[----:B------:R-:W4:Y:S01]  /*17c0*/  LDS R91, [R9+UR17+0x30988] ;  /* 0x03098811095b7984 */ /* 0x000f220008000800 */
[----:B------:R-:W-:-:S04]  /*17d0*/  ULOP3.LUT UR8, UR8, 0x10000, URZ, 0xfc, !UPT ;  /* 0x0001000008087892 */ /* 0x000fc8000f8efc3f */
[----:B------:R-:W-:-:S03]  /*17e0*/  ULEA UR12, UR7, UR8, 0x9 ;  /* 0x00000008070c7291 */ /* 0x000fc6000f8e483f */
[----:B------:R-:W-:-:S04]  /*17f0*/  UMOV UR8, UR13 ;  /* 0x0000000d00087c82 */ /* 0x000fc80008000000 */
[----:B------:R-:W-:Y:S01]  /*1800*/  UMOV UR10, UR12 ;  /* 0x0000000c000a7c82 */ /* 0x000fe20008000000 */
[----:B----4-:R-:W-:-:S06]  /*1810*/  WARPGROUP.ARRIVE ;  /* 0x00000000000079c5 */ /* 0x010fcc0000000000 */
[----:B------:R-:W-:Y:S01]  /*1820*/  IGMMA.SP.64x64x64.S8.S8 R56, gdesc[UR8], R56, UP0, R88 ;  /* 0x02005800083879f1 */ /* 0x000fe2000bf41238 */
[----:B------:R-:W-:Y:S01]  /*1830*/  UIADD3 UR8, UR13, 0x200, URZ ;  /* 0x000002000d087890 */ /* 0x000fe2000fffe03f */
[----:B------:R-:W-:-:S08]  /*1840*/  UMOV UR9, 0x80000020 ;  /* 0x8000002000097882 */ /* 0x000fd00000000000 */
[----:B------:R-:W-:Y:S01]  /*1850*/  IGMMA.SP.64x64x64.S8.S8 R24, gdesc[UR8], R24, UP0, R89 ;  /* 0x02005900081879f1 */ /* 0x000fe2000bf41218 */
[----:B------:R-:W-:Y:S02]  /*1860*/  UIADD3 UR8, UR13, 0x2, URZ ;  /* 0x000000020d087890 */ /* 0x000fe4000fffe03f */
[----:B------:R-:W-:Y:S01]  /*1870*/  UIADD3 UR10, UR12, 0x4, URZ ;  /* 0x000000040c0a7890 */ /* 0x000fe2000fffe03f */
[----:B------:R-:W-:Y:S01]  /*1880*/  UMOV UR9, 0x80000020 ;  /* 0x8000002000097882 */ /* 0x000fe20000000000 */
[----:B------:R-:W-:-:S07]  /*1890*/  UMOV UR11, 0x40000040 ;  /* 0x40000040000b7882 */ /* 0x000fce0000000000 */
[----:B------:R-:W-:Y:S01]  /*18a0*/  IGMMA.SP.64x64x64.S8.S8 R56, gdesc[UR8], R56, R90 ;  /* 0x02005a00083879f1 */ /* 0x000fe20008741238 */
[----:B------:R-:W-:Y:S01]  /*18b0*/  UIADD3 UR8, UR13, 0x202, URZ ;  /* 0x000002020d087890 */ /* 0x000fe2000fffe03f */
[----:B------:R-:W-:-:S08]  /*18c0*/  UMOV UR9, 0x80000020 ;  /* 0x8000002000097882 */ /* 0x000fd00000000000 */
[----:B------:R-:W-:Y:S03]  /*18d0*/  IGMMA.SP.64x64x64.S8.S8 R24, gdesc[UR8], R24, R91, gsb0 ;  /* 0x02005b00081879f1 */ /* 0x000fe60008041218 */
[----:B------:R-:W-:Y:S02]  /*18e0*/  WARPGROUP.DEPBAR.LE gsb0, 0x0 ;  /* 0x00008000000079c5 */ /* 0x000fe40000010000 */
[----:B------:R-:W-:Y:S05]  /*18f0*/  @!P1 BRA `(.L_x_19) ;  /* 0x0000000000049947 */ /* 0x000fea0003800000 */
[----:B------:R-:W-:Y:S01]  /*1900*/  BPT.TRAP 0x1 ;  /* 0x000000040000795c */ /* 0x000fe20000300000 */
.L_x_19:
[----:B------:R-:W-:Y:S02]  /*1910*/  LEA R9, R8, UR17, 0x3 ;  /* 0x0000001108097c11 */ /* 0x000fe4000f8e18ff */
[----:B------:R-:W-:-:S03]  /*1920*/  ISETP.GT.U32.AND P0, PT, R4, 0x1, PT ;  /* 0x000000010400780c */ /* 0x000fc60003f04070 */
[----:B------:R-:W-:-:S05]  /*1930*/  VIADD R9, R9, 0x40 ;  /* 0x0000004009097836 */ /* 0x000fca0000000000 */
[----:B------:R-:W-:-:S04]  /*1940*/  PRMT R9, RZ, 0x654, R9 ;  /* 0x00000654ff097816 */ /* 0x000fc80000000009 */
[----:B------:R4:W-:Y:S01]  /*1950*/  SYNCS.ARRIVE.TRANS64.RED.A1T0 RZ, [R9+URZ], RZ ;  /* 0x000000ff09ff79a7 */ /* 0x0009e2000810043f */
[----:B------:R-:W-:Y:S05]  /*1960*/  @P0 BRA `(.L_x_20) ;  /* 0x0000000000040947 */ /* 0x000fea0003800000 */
[----:B------:R-:W-:Y:S01]  /*1970*/  BPT.TRAP 0x1 ;  /* 0x000000040000795c */ /* 0x000fe20000300000 */
.L_x_20:
[----:B------:R-:W-:Y:S01]  /*1980*/  UIADD3 UR7, UR7, 0x1, URZ ;  /* 0x0000000107077890 */ /* 0x000fe2000fffe03f */
[----:B------:R-:W-:Y:S01]  /*1990*/  ISETP.GT.AND P1, PT, R6, 0x1, PT ;  /* 0x000000010600780c */ /* 0x000fe20003f24270 */
[----:B------:R-:W-:Y:S02]  /*19a0*/  VIADD R8, R8, 0x1 ;  /* 0x0000000108087836 */ /* 0x000fe40000000000 */
[----:B------:R-:W-:Y:S01]  /*19b0*/  UISETP.NE.AND UP0, UPT, UR7, 0x8, UPT ;  /* 0x000000080700788c */ /* 0x000fe2000bf05270 */
[----:B------:R-:W-:Y:S02]  /*19c0*/  VIADD R6, R6, 0xffffffff ;  /* 0xffffffff06067836 */ /* 0x000fe40000000000 */
[C---:B------:R-:W-:Y:S01]  /*19d0*/  ISETP.NE.AND P0, PT, R8.reuse, 0x8, PT ;  /* 0x000000080800780c */ /* 0x040fe20003f05270 */
[----:B------:R-:W-:Y:S02]  /*19e0*/  USEL UR8, URZ, 0x1, UP0 ;  /* 0x000000013f087887 */ /* 0x000fe40008000000 */
[----:B------:R-:W-:Y:S01]  /*19f0*/  USEL UR7, UR7, URZ, UP0 ;  /* 0x0000003f07077287 */ /* 0x000fe20008000000 */
[----:B------:R-:W-:Y:S01]  /*1a00*/  SEL R8, R8, RZ, P0 ;  /* 0x000000ff08087207 */ /* 0x000fe20000000000 */
[----:B------:R-:W-:-:S02]  /*1a10*/  UPLOP3.LUT UP0, UPT, UPT, UPT, UPT, 0x80, 0x0 ;  /* 0x000000000000789c */ /* 0x000fc40003f0f070 */
[----:B------:R-:W-:Y:S01]  /*1a20*/  LOP3.LUT R7, R7, UR8, RZ, 0x3c, !PT ;  /* 0x0000000807077c12 */ /* 0x000fe2000f8e3cff */
[----:B------:R-:W-:Y:S08]  /*1a30*/  @P1 BRA `(.L_x_21) ;  /* 0xfffffff800fc1947 */ /* 0x000ff0000383ffff */
.L_x_14:
[----:B------:R-:W-:Y:S01]  /*1a40*/  IMAD.IADD R119, R116, 0x1, R119 ;  /* 0x0000000174777824 */ /* 0x000fe200078e0277 */
[----:B------:R-:W-:Y:S01]  /*1a50*/  SHF.R.S32.HI R15, RZ, 0x1f, R5 ;  /* 0x0000001fff0f7819 */ /* 0x000fe20000011405 */
[----:B------:R-:W-:Y:S01]  /*1a60*/  IMAD.SHL.U32 R125, R124, 0x100, RZ ;  /* 0x000001007c7d7824 */ /* 0x000fe200078e00ff */
[----:B------:R-:W-:Y:S01]  /*1a70*/  ULDC UR7, c[0x0][0x288] ;  /* 0x0000a20000077ab9 */ /* 0x000fe20000000800 */
[----:B------:R-:W-:Y:S01]  /*1a80*/  IMAD.SHL.U32 R126, R10, 0x40, RZ ;  /* 0x000000400a7e7824 */ /* 0x000fe200078e00ff */
[----:B------:R-:W-:Y:S01]  /*1a90*/  SHF.R.U32.HI R6, RZ, 0x3, R119 ;  /* 0x00000003ff067819 */ /* 0x000fe20000011677 */
[----:B------:R-:W-:Y:S01]  /*1aa0*/  IMAD.IADD R100, R112, 0x1, R125 ;  /* 0x0000000170647824 */ /* 0x000fe200078e027d */
[----:B------:R-:W-:Y:S01]  /*1ab0*/  ULDC.64 UR8, c[0x0][0x6d0] ;  /* 0x0001b40000087ab9 */ /* 0x000fe20000000a00 */
[----:B------:R-:W-:Y:S01]  /*1ac0*/  ISETP.GT.U32.AND P0, PT, R119, 0x7, PT ;  /* 0x000000077700780c */ /* 0x000fe20003f04070 */
[----:B------:R-:W-:Y:S01]  /*1ad0*/  IMAD R8, R15, UR8, RZ ;  /* 0x000000080f087c24 */ /* 0x000fe2000f8e02ff */
[----:B------:R-:W-:Y:S01]  /*1ae0*/  LOP3.LUT R6, R6, 0x1, RZ, 0xc0, !PT ;  /* 0x0000000106067812 */ /* 0x000fe200078ec0ff */
[----:B------:R-:W-:-:S02]  /*1af0*/  WARPGROUP.DEPBAR.LE gsb0, 0x0 ;  /* 0x00008000000079c5 */ /* 0x000fc40000010000 */
[----:B------:R-:W-:Y:S01]  /*1b00*/  SHF.R.S32.HI R101, RZ, 0x1f, R100 ;  /* 0x0000001fff657819 */ /* 0x000fe20000011464 */
[C---:B----4-:R-:W-:Y:S01]  /*1b10*/  IMAD R9, R5.reuse, UR9, R8 ;  /* 0x0000000905097c24 */ /* 0x050fe2000f8e0208 */
[----:B------:R-:W-:Y:S01]  /*1b20*/  ISETP.NE.U32.AND P1, PT, R6, 0x1, PT ;  /* 0x000000010600780c */ /* 0x000fe20003f25070 */
[----:B------:R-:W-:Y:S01]  /*1b30*/  IMAD.MOV.U32 R124, RZ, RZ, -0x1 ;  /* 0xffffffffff7c7424 */ /* 0x000fe200078e00ff */
[----:B------:R-:W-:Y:S01]  /*1b40*/  ISETP.GE.AND P2, PT, R126, UR7, PT ;  /* 0x000000077e007c0c */ /* 0x000fe2000bf46270 */
[----:B------:R-:W-:Y:S01]  /*1b50*/  IMAD.WIDE.U32 R6, R5, UR8, R100 ;  /* 0x0000000805067c25 */ /* 0x000fe2000f8e0064 */
[----:B------:R-:W-:Y:S01]  /*1b60*/  ULDC UR8, c[0x0][0x284] ;  /* 0x0000a10000087ab9 */ /* 0x000fe20000000800 */
[C---:B------:R-:W-:Y:S02]  /*1b70*/  ISETP.LT.U32.AND P0, PT, R116.reuse, 0x8, P0 ;  /* 0x000000087400780c */ /* 0x040fe40000701070 */
[----:B------:R-:W-:Y:S01]  /*1b80*/  ISETP.GE.OR P2, PT, R125, UR8, P2 ;  /* 0x000000087d007c0c */ /* 0x000fe20009746670 */
[----:B------:R-:W-:Y:S01]  /*1b90*/  IMAD.IADD R7, R7, 0x1, R9 ;  /* 0x0000000107077824 */ /* 0x000fe200078e0209 */
[----:B------:R-:W-:-:S02]  /*1ba0*/  ISETP.GT.U32.AND P1, PT, R116, 0x7, !P1 ;  /* 0x000000077400780c */ /* 0x000fc40004f24070 */
[----:B------:R-:W-:Y:S02]  /*1bb0*/  SEL R8, RZ, 0x1, !P0 ;  /* 0x00000001ff087807 */ /* 0x000fe40004000000 */
[----:B------:R-:W-:Y:S02]  /*1bc0*/  SEL R9, RZ, 0x1, !P1 ;  /* 0x00000001ff097807 */ /* 0x000fe40004800000 */
[----:B------:R-:W-:Y:S02]  /*1bd0*/  LOP3.LUT R119, R119, 0x7, RZ, 0xc0, !PT ;  /* 0x0000000777777812 */ /* 0x000fe400078ec0ff */
[----:B------:R-:W-:-:S03]  /*1be0*/  LOP3.LUT R117, R9, R117, R8, 0x96, !PT ;  /* 0x0000007509757212 */ /* 0x000fc600078e9608 */
[----:B------:R-:W-:Y:S05]  /*1bf0*/  @P2 BRA `(.L_x_22) ;  /* 0x0000004400f42947 */ /* 0x000fea0003800000 */
[----:B------:R-:W4:Y:S01]  /*1c00*/  LDC.64 R8, c[0x0][0x6c8] ;  /* 0x0001b200ff087b82 */ /* 0x000f220000000a00 */
[----:B01----:R-:W-:Y:S01]  /*1c10*/  IMAD.WIDE R10, R10, 0x40, RZ ;  /* 0x000000400a0a7825 */ /* 0x003fe200078e02ff */
[----:B---3-5:R-:W-:Y:S01]  /*1c20*/  ISETP.NE.AND P1, PT, R106, RZ, PT ;  /* 0x000000ff6a00720c */ /* 0x028fe20003f25270 */
[----:B------:R-:W-:Y:S02]  /*1c30*/  BSSY B0, `(.L_x_22) ;  /* 0x0000479000007945 */ /* 0x000fe40003800000 */
[----:B------:R-:W-:Y:S01]  /*1c40*/  IMAD.IADD R126, R113, 0x1, -R126 ;  /* 0x00000001717e7824 */ /* 0x000fe200078e0a7e */
[----:B------:R-:W-:Y:S01]  /*1c50*/  LOP3.LUT R127, R10, 0x6, R115, 0xf8, !PT ;  /* 0x000000060a7f7812 */ /* 0x000fe200078ef873 */
[----:B------:R-:W-:-:S03]  /*1c60*/  IMAD.IADD R125, R121, 0x1, -R125 ;  /* 0x00000001797d7824 */ /* 0x000fc600078e0a7d */
[----:B------:R-:W-:-:S04]  /*1c70*/  ISETP.GT.AND P0, PT, R126, RZ, PT ;  /* 0x000000ff7e00720c */ /* 0x000fc80003f04270 */
[----:B------:R-:W-:Y:S01]  /*1c80*/  ISETP.GT.AND P2, PT, R125, RZ, P0 ;  /* 0x000000ff7d00720c */ /* 0x000fe20000744270 */
[-C--:B----4-:R-:W-:Y:S02]  /*1c90*/  IMAD R14, R11, R8.reuse, RZ ;  /* 0x000000080b0e7224 */ /* 0x090fe400078e02ff */
[----:B------:R-:W-:-:S04]  /*1ca0*/  IMAD.WIDE.U32 R12, R127, R8, R6 ;  /* 0x000000087f0c7225 */ /* 0x000fc800078e0006 */
[----:B------:R-:W-:-:S04]  /*1cb0*/  IMAD R7, R127, R9, R14 ;  /* 0x000000097f077224 */ /* 0x000fc800078e020e */
[----:B------:R-:W-:Y:S01]  /*1cc0*/  IMAD.IADD R19, R13, 0x1, R7 ;  /* 0x000000010d137824 */ /* 0x000fe200078e0207 */
[----:B------:R-:W-:Y:S06]  /*1cd0*/  @!P1 BRA `(.L_x_23) ;  /* 0x0000003400289947 */ /* 0x000fec0003800000 */
[----:B------:R-:W0:Y:S01]  /*1ce0*/  LDC.64 R98, c[0x0][0x6b0] ;  /* 0x0001ac00ff627b82 */ /* 0x000e220000000a00 */
[----:B------:R-:W-:Y:S01]  /*1cf0*/  ULDC.64 UR10, c[0x0][0x6b8] ;  /* 0x0001ae00000a7ab9 */ /* 0x000fe20000000a00 */
[----:B------:R-:W-:Y:S01]  /*1d00*/  ULDC.64 UR12, c[0x0][0x6a8] ;  /* 0x0001aa00000c7ab9 */ /* 0x000fe20000000a00 */
[----:B------:R-:W-:Y:S01]  /*1d10*/  IMAD R6, R15, UR10, RZ ;  /* 0x0000000a0f067c24 */ /* 0x000fe2000f8e02ff */
[----:B------:R-:W-:Y:S01]  /*1d20*/  ULDC.64 UR8, c[0x0][0x6c0] ;  /* 0x0001b00000087ab9 */ /* 0x000fe20000000a00 */
[----:B------:R-:W-:-:S03]  /*1d30*/  IMAD.WIDE.U32 R104, R5, UR10, R100 ;  /* 0x0000000a05687c25 */ /* 0x000fc6000f8e0064 */
[----:B------:R-:W1:Y:S01]  /*1d40*/  LDC.64 R14, c[0x0][0x6b0] ;  /* 0x0001ac00ff0e7b82 */ /* 0x000e620000000a00 */
[----:B------:R-:W-:Y:S02]  /*1d50*/  IMAD R129, R5, UR11, R6 ;  /* 0x0000000b05817c24 */ /* 0x000fe4000f8e0206 */
[----:B------:R-:W-:Y:S02]  /*1d60*/  IMAD.MOV.U32 R102, RZ, RZ, R104 ;  /* 0x000000ffff667224 */ /* 0x000fe400078e0068 */
[----:B------:R-:W-:Y:S02]  /*1d70*/  IMAD.IADD R103, R105, 0x1, R129 ;  /* 0x0000000169677824 */ /* 0x000fe400078e0281 */
[-C--:B0-----:R-:W-:Y:S02]  /*1d80*/  IMAD R10, R11, R98.reuse, RZ ;  /* 0x000000620b0a7224 */ /* 0x081fe400078e02ff */
[----:B------:R-:W-:-:S04]  /*1d90*/  IMAD.WIDE.U32 R6, R127, R98, R102 ;  /* 0x000000627f067225 */ /* 0x000fc800078e0066 */
[----:B------:R-:W-:Y:S01]  /*1da0*/  IMAD R131, R127, R99, R10 ;  /* 0x000000637f837224 */ /* 0x000fe200078e020a */
[----:B------:R-:W-:-:S03]  /*1db0*/  LEA R10, P1, R6, UR12, 0x2 ;  /* 0x0000000c060a7c11 */ /* 0x000fc6000f8210ff */
[----:B------:R-:W-:-:S05]  /*1dc0*/  IMAD.IADD R7, R7, 0x1, R131 ;  /* 0x0000000107077824 */ /* 0x000fca00078e0283 */
[----:B------:R-:W-:-:S05]  /*1dd0*/  LEA.HI.X R11, R6, UR13, R7, 0x2, P1 ;  /* 0x0000000d060b7c11 */ /* 0x000fca00088f1407 */
[----:B------:R0:W3:Y:S01]  /*1de0*/  @P2 LDG.E.LTC128B R17, desc[UR14][R10.64] ;  /* 0x0000000e0a112981 */ /* 0x0000e2000c1e1920 */
[----:B------:R-:W-:Y:S01]  /*1df0*/  ISETP.GT.AND P6, PT, R126, 0x1, PT ;  /* 0x000000017e00780c */ /* 0x000fe20003fc4270 */
[----:B-1----:R-:W-:Y:S01]  /*1e00*/  IMAD.WIDE.U32 R20, R127, R98, R14 ;  /* 0x000000627f147225 */ /* 0x002fe200078e000e */
[C---:B------:R-:W-:Y:S01]  /*1e10*/  LEA R6, P1, R12.reuse, UR8, 0x2 ;  /* 0x000000080c067c11 */ /* 0x040fe2000f8210ff */
[----:B------:R-:W-:Y:S01]  /*1e20*/  BSSY B1, `(.L_x_24) ;  /* 0x0000013000017945 */ /* 0x000fe20003800000 */
[----:B------:R-:W-:Y:S01]  /*1e30*/  ISETP.GT.AND P3, PT, R125, RZ, P6 ;  /* 0x000000ff7d00720c */ /* 0x000fe20003764270 */
[----:B------:R-:W-:Y:S01]  /*1e40*/  IMAD.IADD R93, R131, 0x1, R21 ;  /* 0x00000001835d7824 */ /* 0x000fe200078e0215 */
[----:B------:R-:W-:Y:S02]  /*1e50*/  LEA.HI.X R7, R12, UR9, R19, 0x2, P1 ;  /* 0x000000090c077c11 */ /* 0x000fe400088f1413 */
[----:B------:R-:W-:Y:S02]  /*1e60*/  IADD3 R16, P1, R104, R20, RZ ;  /* 0x0000001468107210 */ /* 0x000fe40007f3e0ff */
[----:B------:R-:W-:-:S02]  /*1e70*/  LOP3.LUT R130, R130, 0xfffffffd, RZ, 0xc0, !PT ;  /* 0xfffffffd82827812 */ /* 0x000fc400078ec0ff */
[----:B------:R-:W-:Y:S01]  /*1e80*/  IADD3 R18, P4, R100, R20, RZ ;  /* 0x0000001464127210 */ /* 0x000fe20007f9e0ff */
[----:B0-----:R-:W-:Y:S01]  /*1e90*/  IMAD.X R11, R93, 0x1, R103, P1 ;  /* 0x000000015d0b7824 */ /* 0x001fe200008e0667 */
[----:B------:R-:W-:Y:S01]  /*1ea0*/  @P6 LOP3.LUT R130, R130, 0x2, RZ, 0xfc, !PT ;  /* 0x0000000282826812 */ /* 0x000fe200078efcff */
[----:B---3--:R-:W-:Y:S02]  /*1eb0*/  IMAD R13, R17, R106, RZ ;  /* 0x0000006a110d7224 */ /* 0x008fe400078e02ff */
[----:B------:R-:W-:Y:S02]  /*1ec0*/  IMAD.MOV.U32 R23, RZ, RZ, R17 ;  /* 0x000000ffff177224 */ /* 0x000fe400078e0011 */
[----:B--2---:R-:W-:Y:S02]  /*1ed0*/  IMAD R91, R56, R107, R13 ;  /* 0x0000006b385b7224 */ /* 0x004fe400078e020d */
[----:B------:R-:W-:-:S03]  /*1ee0*/  IMAD.WIDE.U32 R12, R127, R98, R100 ;  /* 0x000000627f0c7225 */ /* 0x000fc600078e0064 */
[----:B------:R0:W-:Y:S01]  /*1ef0*/  @P2 STG.E desc[UR14][R6.64], R91 ;  /* 0x0000005b06002986 */ /* 0x0001e2000c10190e */
[----:B------:R-:W-:Y:S01]  /*1f00*/  LEA R10, P2, R16, UR12, 0x2 ;  /* 0x0000000c100a7c11 */ /* 0x000fe2000f8410ff */
[----:B------:R-:W-:-:S03]  /*1f10*/  IMAD.IADD R89, R131, 0x1, R13 ;  /* 0x0000000183597824 */ /* 0x000fc600078e020d */
[----:B------:R-:W-:Y:S01]  /*1f20*/  LEA.HI.X R11, R16, UR13, R11, 0x2, P2 ;  /* 0x0000000d100b7c11 */ /* 0x000fe200090f140b */
[----:B------:R-:W-:Y:S08]  /*1f30*/  @!P3 BRA `(.L_x_25) ;  /* 0x000000000004b947 */ /* 0x000ff00003800000 */
[----:B------:R1:W5:Y:S02]  /*1f40*/  LDG.E.LTC128B R23, desc[UR14][R10.64] ;  /* 0x0000000e0a177981 */ /* 0x000364000c1e1920 */
.L_x_25:
[----:B------:R-:W-:Y:S05]  /*1f50*/  BSYNC B1 ;  /* 0x0000000000017941 */ /* 0x000fea0003800000 */
.L_x_24:
[----:B-1---5:R-:W-:Y:S01]  /*1f60*/  IMAD R10, R23, R106, RZ ;  /* 0x0000006a170a7224 */ /* 0x022fe200078e02ff */
[C---:B------:R-:W-:Y:S01]  /*1f70*/  LEA R56, P1, R8.reuse, R6, 0x2 ;  /* 0x0000000608387211 */ /* 0x040fe200078210ff */
[----:B------:R-:W-:Y:S01]  /*1f80*/  IMAD.MOV.U32 R16, RZ, RZ, R12 ;  /* 0x000000ffff107224 */ /* 0x000fe200078e000c */
[----:B------:R-:W-:Y:S01]  /*1f90*/  BSSY B1, `(.L_x_26) ;  /* 0x0000013000017945 */ /* 0x000fe20003800000 */
[----:B0-----:R-:W-:Y:S01]  /*1fa0*/  IMAD R91, R57, R107, R10 ;  /* 0x0000006b395b7224 */ /* 0x001fe200078e020a */
[----:B------:R-:W-:Y:S01]  /*1fb0*/  LEA.HI.X R57, R8, R7, R9, 0x2, P1 ;  /* 0x0000000708397211 */ /* 0x000fe200008f1409 */
[----:B------:R-:W-:Y:S01]  /*1fc0*/  IMAD.MOV.U32 R17, RZ, RZ, R89 ;  /* 0x000000ffff117224 */ /* 0x000fe200078e0059 */
[----:B------:R-:W-:Y:S01]  /*1fd0*/  ISETP.GT.AND P1, PT, R125, 0x8, P0 ;  /* 0x000000087d00780c */ /* 0x000fe20000724270 */
[----:B------:R-:W-:Y:S02]  /*1fe0*/  IMAD.X R19, R101, 0x1, R93, P4 ;  /* 0x0000000165137824 */ /* 0x000fe400020e065d */
[----:B------:R0:W-:Y:S01]  /*1ff0*/  @P3 STG.E desc[UR14][R56.64], R91 ;  /* 0x0000005b38003986 */ /* 0x0001e2000c10190e */
[----:B------:R-:W-:-:S04]  /*2000*/  IMAD.WIDE.U32 R16, R5, UR10, R16 ;  /* 0x0000000a05107c25 */ /* 0x000fc8000f8e0010 */
[----:B------:R-:W-:Y:S01]  /*2010*/  IMAD.IADD R11, R129, 0x1, R17 ;  /* 0x00000001810b7824 */ /* 0x000fe200078e0211 */
[----:B------:R-:W-:Y:S01]  /*2020*/  LEA R12, P2, R16, UR12, 0x2 ;  /* 0x0000000c100c7c11 */ /* 0x000fe2000f8410ff */
[----:B------:R-:W-:-:S03]  /*2030*/  IMAD.WIDE.U32 R18, R5, UR10, R18 ;  /* 0x0000000a05127c25 */ /* 0x000fc6000f8e0012 */
[----:B------:R-:W-:Y:S01]  /*2040*/  LEA.HI.X R13, R16, UR13, R11, 0x2, P2 ;  /* 0x0000000d100d7c11 */ /* 0x000fe200090f140b */
[----:B------:R-:W-:Y:S01]  /*2050*/  IMAD.MOV.U32 R16, RZ, RZ, R20 ;  /* 0x000000ffff107224 */ /* 0x000fe200078e0014 */
[----:B------:R-:W-:Y:S01]  /*2060*/  LEA R10, P4, R18, UR12, 0x2 ;  /* 0x0000000c120a7c11 */ /* 0x000fe2000f8810ff */
[----:B------:R-:W-:Y:S02]  /*2070*/  IMAD.MOV.U32 R17, RZ, RZ, R93 ;  /* 0x000000ffff117224 */ /* 0x000fe400078e005d */
[----:B------:R-:W-:Y:S02]  /*2080*/  IMAD.IADD R89, R129, 0x1, R19 ;  /* 0x0000000181597824 */ /* 0x000fe400078e0213 */
[----:B------:R-:W-:Y:S01]  /*2090*/  IMAD.MOV.U32 R21, RZ, RZ, R23 ;  /* 0x000000ffff157224 */ /* 0x000fe200078e0017 */
[----:B0-----:R-:W-:Y:S07]  /*20a0*/  @!P1 BRA `(.L_x_27) ;  /* 0x0000000000049947 */ /* 0x001fee0003800000 */
[----:B------:R0:W5:Y:S02]  /*20b0*/  LDG.E.LTC128B R21, desc[UR14][R12.64+0x20] ;  /* 0x0000200e0c157981 */ /* 0x000164000c1e1920 */
.L_x_27:
[----:B------:R-:W-:Y:S05]  /*20c0*/  BSYNC B1 ;  /* 0x0000000000017941 */ /* 0x000fea0003800000 */
.L_x_26:
[----:B------:R-:W-:Y:S01]  /*20d0*/  ISETP.GT.AND P3, PT, R125, 0x8, P6 ;  /* 0x000000087d00780c */ /* 0x000fe20003764270 */
[----:B------:R-:W-:Y:S01]  /*20e0*/  IMAD.WIDE.U32 R22, R98, 0x7, R16 ;  /* 0x0000000762167825 */ /* 0x000fe200078e0010 */
[----:B------:R-:W-:Y:S01]  /*20f0*/  ISETP.GT.AND P5, PT, R126, 0x8, PT ;  /* 0x000000087e00780c */ /* 0x000fe20003fa4270 */
[----:B------:R-:W-:Y:S01]  /*2100*/  BSSY B1, `(.L_x_28) ;  /* 0x000000f000017945 */ /* 0x000fe20003800000 */
[----:B------:R-:W-:Y:S01]  /*2110*/  LOP3.LUT R130, R130, 0xfffffffb, RZ, 0xc0, !PT ;  /* 0xfffffffb82827812 */ /* 0x000fe200078ec0ff */
[----:B-----5:R-:W-:Y:S01]  /*2120*/  IMAD R19, R21, R106, RZ ;  /* 0x0000006a15137224 */ /* 0x020fe200078e02ff */
[----:B------:R-:W-:Y:S01]  /*2130*/  IADD3 R17, P2, R104, R22, RZ ;  /* 0x0000001668117210 */ /* 0x000fe20007f5e0ff */
[----:B------:R-:W-:Y:S01]  /*2140*/  IMAD R128, R99, 0x7, RZ ;  /* 0x0000000763807824 */ /* 0x000fe200078e02ff */
[----:B------:R-:W-:Y:S01]  /*2150*/  LEA.HI.X R11, R18, UR13, R89, 0x2, P4 ;  /* 0x0000000d120b7c11 */ /* 0x000fe2000a0f1459 */
[----:B------:R-:W-:Y:S02]  /*2160*/  IMAD R19, R58, R107, R19 ;  /* 0x0000006b3a137224 */ /* 0x000fe400078e0213 */
[----:B------:R-:W-:-:S03]  /*2170*/  IMAD.IADD R58, R23, 0x1, R128 ;  /* 0x00000001173a7824 */ /* 0x000fc600078e0280 */
[----:B------:R1:W-:Y:S01]  /*2180*/  @P1 STG.E desc[UR14][R6.64+0x20], R19 ;  /* 0x0000201306001986 */ /* 0x0003e2000c10190e */
[----:B------:R-:W-:Y:S01]  /*2190*/  IMAD.X R20, R58, 0x1, R103, P2 ;  /* 0x000000013a147824 */ /* 0x000fe200010e0667 */
[----:B------:R-:W-:Y:S02]  /*21a0*/  @P5 LOP3.LUT R130, R130, 0x4, RZ, 0xfc, !PT ;  /* 0x0000000482825812 */ /* 0x000fe400078efcff */
[----:B------:R-:W-:Y:S02]  /*21b0*/  ISETP.GT.AND P1, PT, R125, RZ, P5 ;  /* 0x000000ff7d00720c */ /* 0x000fe40002f24270 */
[----:B------:R-:W-:Y:S01]  /*21c0*/  LEA R16, P2, R17, UR12, 0x2 ;  /* 0x0000000c11107c11 */ /* 0x000fe2000f8410ff */
[----:B------:R-:W-:-:S12]  /*21d0*/  @!P3 BRA `(.L_x_29) ;  /* 0x000000000004b947 */ /* 0x000fd80003800000 */
[----:B------:R2:W5:Y:S02]  /*21e0*/  LDG.E.LTC128B R21, desc[UR14][R10.64+0x20] ;  /* 0x0000200e0a157981 */ /* 0x000564000c1e1920 */
.L_x_29:
[----:B------:R-:W-:Y:S05]  /*21f0*/  BSYNC B1 ;  /* 0x0000000000017941 */ /* 0x000fea0003800000 */
.L_x_28:
[----:B-----5:R-:W-:Y:S01]  /*2200*/  IMAD R18, R21, R106, RZ ;  /* 0x0000006a15127224 */ /* 0x020fe200078e02ff */
[----:B------:R-:W-:Y:S01]  /*2210*/  LEA.HI.X R17, R17, UR13, R20, 0x2, P2 ;  /* 0x0000000d11117c11 */ /* 0x000fe200090f1414 */
[----:B------:R-:W-:Y:S02]  /*2220*/  IMAD.MOV.U32 R111, RZ, RZ, R21 ;  /* 0x000000ffff6f7224 */ /* 0x000fe400078e0015 */
[----:B------:R-:W-:-:S05]  /*2230*/  IMAD R89, R59, R107, R18 ;  /* 0x0000006b3b597224 */ /* 0x000fca00078e0212 */
[----:B------:R3:W-:Y:S04]  /*2240*/  @P3 STG.E desc[UR14][R56.64+0x20], R89 ;  /* 0x0000205938003986 */ /* 0x0007e8000c10190e */
[----:B------:R-:W4:Y:S01]  /*2250*/  @P1 LDG.E.LTC128B R111, desc[UR14][R16.64] ;  /* 0x0000000e106f1981 */ /* 0x000f22000c1e1920 */
[----:B------:R-:W-:Y:S01]  /*2260*/  IADD3 R22, P2, R22, R98, RZ ;  /* 0x0000006216167210 */ /* 0x000fe20007f5e0ff */
[----:B------:R-:W-:Y:S01]  /*2270*/  IMAD R59, R9, 0x1c, RZ ;  /* 0x0000001c093b7824 */ /* 0x000fe200078e02ff */
[----:B------:R-:W-:-:S03]  /*2280*/  ISETP.GT.AND P4, PT, R126, 0x9, PT ;  /* 0x000000097e00780c */ /* 0x000fc60003f84270 */
[----:B------:R-:W-:Y:S01]  /*2290*/  IMAD.X R23, R58, 0x1, R99, P2 ;  /* 0x000000013a177824 */ /* 0x000fe200010e0663 */
[----:B------:R-:W-:-:S05]  /*22a0*/  IADD3 R18, P2, R22, R104, RZ ;  /* 0x0000006816127210 */ /* 0x000fca0007f5e0ff */
[----:B-1----:R-:W-:Y:S01]  /*22b0*/  IMAD.X R19, R23, 0x1, R103, P2 ;  /* 0x0000000117137824 */ /* 0x002fe200010e0667 */
[----:B------:R-:W-:-:S04]  /*22c0*/  LEA R20, P2, R18, UR12, 0x2 ;  /* 0x0000000c12147c11 */ /* 0x000fc8000f8410ff */
[----:B------:R-:W-:Y:S01]  /*22d0*/  LEA.HI.X R21, R18, UR13, R19, 0x2, P2 ;  /* 0x0000000d12157c11 */ /* 0x000fe200090f1413 */
[----:B------:R-:W-:Y:S01]  /*22e0*/  IMAD.WIDE.U32 R18, R8, 0x1c, R56 ;  /* 0x0000001c08127825 */ /* 0x000fe200078e0038 */
[----:B------:R-:W-:-:S03]  /*22f0*/  ISETP.GT.AND P2, PT, R125, RZ, P4 ;  /* 0x000000ff7d00720c */ /* 0x000fc60002744270 */
[----:B------:R-:W-:Y:S02]  /*2300*/  IMAD.IADD R19, R19, 0x1, R59 ;  /* 0x0000000113137824 */ /* 0x000fe400078e023b */
[----:B------:R-:W-:-:S04]  /*2310*/  IMAD.WIDE.U32 R58, R98, 0x7, R14 ;  /* 0x00000007623a7825 */ /* 0x000fc800078e000e */
[----:B------:R-:W-:Y:S02]  /*2320*/  IMAD.IADD R59, R128, 0x1, R59 ;  /* 0x00000001803b7824 */ /* 0x000fe400078e023b */
[----:B------:R-:W-:-:S04]  /*2330*/  IMAD.WIDE.U32 R14, R127, R98, R58 ;  /* 0x000000627f0e7225 */ /* 0x000fc800078e003a */
[----:B----4-:R-:W-:-:S04]  /*2340*/  IMAD R16, R111, R106, RZ ;  /* 0x0000006a6f107224 */ /* 0x010fc800078e02ff */
[----:B------:R-:W-:-:S05]  /*2350*/  IMAD R17, R60, R107, R16 ;  /* 0x0000006b3c117224 */ /* 0x000fca00078e0210 */
[----:B------:R1:W-:Y:S04]  /*2360*/  @P1 STG.E desc[UR14][R18.64], R17 ;  /* 0x0000001112001986 */ /* 0x0003e8000c10190e */
[----:B------:R4:W2:Y:S01]  /*2370*/  @P2 LDG.E.LTC128B R111, desc[UR14][R20.64] ;  /* 0x0000000e146f2981 */ /* 0x0008a2000c1e1920 */
[----:B------:R-:W-:Y:S01]  /*2380*/  IADD3 R14, P1, R100, R14, RZ ;  /* 0x0000000e640e7210 */ /* 0x000fe20007f3e0ff */
[----:B------:R-:W-:Y:S01]  /*2390*/  USHF.L.U32 UR7, UR6, 0x2, URZ ;  /* 0x0000000206077899 */ /* 0x000fe2000800063f */
[----:B---3--:R-:W-:Y:S01]  /*23a0*/  IMAD.WIDE.U32 R88, R98, 0x7, R22 ;  /* 0x0000000762587825 */ /* 0x008fe200078e0016 */
[----:B------:R-:W-:Y:S01]  /*23b0*/  USHF.L.U64.HI UR8, UR6, 0x2, UR5 ;  /* 0x0000000206087899 */ /* 0x000fe20008010205 */
[----:B------:R-:W-:Y:S01]  /*23c0*/  IADD3.X R15, R101, R131, R15, P1, !PT ;  /* 0x00000083650f7210 */ /* 0x000fe20000ffe40f */
[----:B------:R-:W-:Y:S01]  /*23d0*/  BSSY B1, `(.L_x_30) ;  /* 0x0000027000017945 */ /* 0x000fe20003800000 */
[----:B------:R-:W-:-:S02]  /*23e0*/  IMAD.IADD R134, R128, 0x1, R89 ;  /* 0x0000000180867824 */ /* 0x000fc400078e0259 */
[----:B------:R-:W-:-:S04]  /*23f0*/  IMAD.WIDE.U32 R14, R5, UR10, R14 ;  /* 0x0000000a050e7c25 */ /* 0x000fc8000f8e000e */
[----:B------:R-:W-:Y:S01]  /*2400*/  IMAD.IADD R15, R129, 0x1, R15 ;  /* 0x00000001810f7824 */ /* 0x000fe200078e020f */
[----:B------:R-:W-:-:S04]  /*2410*/  LEA R16, P1, R14, UR12, 0x2 ;  /* 0x0000000c0e107c11 */ /* 0x000fc8000f8210ff */
[----:B-1----:R-:W-:Y:S02]  /*2420*/  LEA.HI.X R17, R14, UR13, R15, 0x2, P1 ;  /* 0x0000000d0e117c11 */ /* 0x002fe400088f140f */
[----:B------:R-:W-:-:S04]  /*2430*/  IADD3 R14, P1, R56, UR7, RZ ;  /* 0x00000007380e7c10 */ /* 0x000fc8000ff3e0ff */
[----:B------:R-:W-:Y:S02]  /*2440*/  IADD3.X R15, R57, UR8, RZ, P1, !PT ;  /* 0x00000008390f7c10 */ /* 0x000fe40008ffe4ff */
[----:B------:R-:W-:-:S05]  /*2450*/  IADD3 R132, P1, R88, R98, RZ ;  /* 0x0000006258847210 */ /* 0x000fca0007f3e0ff */
[----:B------:R-:W-:Y:S01]  /*2460*/  IMAD.X R133, R134, 0x1, R99, P1 ;  /* 0x0000000186857824 */ /* 0x000fe200008e0663 */
[----:B------:R-:W-:Y:S01]  /*2470*/  IADD3 R136, P1, R58, R98, RZ ;  /* 0x000000623a887210 */ /* 0x000fe20007f3e0ff */
[----:B------:R-:W-:-:S04]  /*2480*/  IMAD.WIDE.U32 R92, R98, 0x7, R132 ;  /* 0x00000007625c7825 */ /* 0x000fc800078e0084 */
[----:B------:R-:W-:Y:S01]  /*2490*/  IMAD.X R137, R59, 0x1, R99, P1 ;  /* 0x000000013b897824 */ /* 0x000fe200008e0663 */
[-C--:B------:R-:W-:Y:S01]  /*24a0*/  IADD3 R90, P1, R92, R98.reuse, RZ ;  /* 0x000000625c5a7210 */ /* 0x080fe20007f3e0ff */
[----:B------:R-:W-:Y:S02]  /*24b0*/  IMAD.IADD R142, R128, 0x1, R93 ;  /* 0x00000001808e7824 */ /* 0x000fe400078e025d */
[----:B----4-:R-:W-:-:S04]  /*24c0*/  IMAD.WIDE.U32 R20, R127, R98, R136 ;  /* 0x000000627f147225 */ /* 0x010fc800078e0088 */
[----:B------:R-:W-:Y:S01]  /*24d0*/  IMAD.X R91, R142, 0x1, R99, P1 ;  /* 0x000000018e5b7824 */ /* 0x000fe200008e0663 */
[----:B------:R-:W-:Y:S01]  /*24e0*/  IADD3 R20, P1, R100, R20, RZ ;  /* 0x0000001464147210 */ /* 0x000fe20007f3e0ff */
[----:B------:R-:W-:-:S03]  /*24f0*/  IMAD.WIDE.U32 R94, R98, 0x7, R90 ;  /* 0x00000007625e7825 */ /* 0x000fc600078e005a */
[----:B------:R-:W-:Y:S01]  /*2500*/  IADD3.X R21, R101, R131, R21, P1, !PT ;  /* 0x0000008365157210 */ /* 0x000fe20000ffe415 */
[----:B------:R-:W-:Y:S01]  /*2510*/  IMAD.IADD R144, R128, 0x1, R95 ;  /* 0x0000000180907824 */ /* 0x000fe200078e025f */
[----:B------:R-:W-:-:S05]  /*2520*/  IADD3 R96, P1, R94, R98, RZ ;  /* 0x000000625e607210 */ /* 0x000fca0007f3e0ff */
[----:B------:R-:W-:Y:S02]  /*2530*/  IMAD.X R97, R144, 0x1, R99, P1 ;  /* 0x0000000190617824 */ /* 0x000fe400008e0663 */
[----:B------:R-:W-:-:S04]  /*2540*/  IMAD.WIDE.U32 R108, R98, 0x7, R96 ;  /* 0x00000007626c7825 */ /* 0x000fc800078e0060 */
[----:B------:R-:W-:Y:S02]  /*2550*/  IMAD.IADD R149, R128, 0x1, R109 ;  /* 0x0000000180957824 */ /* 0x000fe400078e026d */
[----:B--2---:R-:W-:-:S04]  /*2560*/  IMAD R22, R111, R106, RZ ;  /* 0x0000006a6f167224 */ /* 0x004fc800078e02ff */
[----:B------:R-:W-:Y:S02]  /*2570*/  IMAD R135, R61, R107, R22 ;  /* 0x0000006b3d877224 */ /* 0x000fe400078e0216 */
[----:B------:R-:W-:-:S03]  /*2580*/  IMAD.WIDE.U32 R60, R5, UR10, R20 ;  /* 0x0000000a053c7c25 */ /* 0x000fc6000f8e0014 */
[----:B------:R1:W-:Y:S01]  /*2590*/  @P2 STG.E desc[UR14][R14.64], R135 ;  /* 0x000000870e002986 */ /* 0x0003e2000c10190e */
[----:B------:R-:W-:Y:S01]  /*25a0*/  IMAD.IADD R21, R129, 0x1, R61 ;  /* 0x0000000181157824 */ /* 0x000fe200078e023d */
[----:B------:R-:W-:Y:S01]  /*25b0*/  LEA R20, P1, R60, UR12, 0x2 ;  /* 0x0000000c3c147c11 */ /* 0x000fe2000f8210ff */
[----:B------:R-:W-:Y:S01]  /*25c0*/  IMAD.MOV.U32 R61, RZ, RZ, R111 ;  /* 0x000000ffff3d7224 */ /* 0x000fe200078e006f */
[----:B------:R-:W-:Y:S02]  /*25d0*/  IADD3 R22, P2, R6, UR7, RZ ;  /* 0x0000000706167c10 */ /* 0x000fe4000ff5e0ff */
[----:B------:R-:W-:Y:S02]  /*25e0*/  LEA.HI.X R21, R60, UR13, R21, 0x2, P1 ;  /* 0x0000000d3c157c11 */ /* 0x000fe400088f1415 */
[----:B------:R-:W-:Y:S02]  /*25f0*/  ISETP.GT.AND P1, PT, R125, 0x8, P5 ;  /* 0x000000087d00780c */ /* 0x000fe40002f24270 */
[----:B------:R-:W-:-:S02]  /*2600*/  IADD3.X R23, R7, UR8, RZ, P2, !PT ;  /* 0x0000000807177c10 */ /* 0x000fc400097fe4ff */
[----:B------:R-:W-:-:S09]  /*2610*/  IADD3 R110, P2, R108, R98, RZ ;  /* 0x000000626c6e7210 */ /* 0x000fd20007f5e0ff */
[----:B-1----:R-:W-:Y:S05]  /*2620*/  @!P1 BRA `(.L_x_31) ;  /* 0x0000000000049947 */ /* 0x002fea0003800000 */
[----:B------:R1:W5:Y:S02]  /*2630*/  LDG.E.LTC128B R61, desc[UR14][R16.64+0x20] ;  /* 0x0000200e103d7981 */ /* 0x000364000c1e1920 */
.L_x_31:
[----:B------:R-:W-:Y:S05]  /*2640*/  BSYNC B1 ;  /* 0x0000000000017941 */ /* 0x000fea0003800000 */
.L_x_30:
[----:B-----5:R-:W-:Y:S01]  /*2650*/  IMAD R60, R61, R106, RZ ;  /* 0x0000006a3d3c7224 */ /* 0x020fe200078e02ff */
[----:B------:R-:W-:Y:S01]  /*2660*/  BSSY B1, `(.L_x_32) ;  /* 0x000000e000017945 */ /* 0x000fe20003800000 */
[----:B------:R-:W-:Y:S01]  /*2670*/  IMAD.X R111, R149, 0x1, R99, P2 ;  /* 0x00000001956f7824 */ /* 0x000fe200010e0663 */
[----:B------:R-:W-:Y:S01]  /*2680*/  IADD3 R88, P2, R104, R88, RZ ;  /* 0x0000005868587210 */ /* 0x000fe20007f5e0ff */
[----:B------:R-:W-:Y:S02]  /*2690*/  IMAD R135, R62, R107, R60 ;  /* 0x0000006b3e877224 */ /* 0x000fe400078e023c */
[----:B------:R-:W-:-:S03]  /*26a0*/  IMAD.WIDE.U32 R140, R98, 0x7, R110 ;  /* 0x00000007628c7825 */ /* 0x000fc600078e006e */
[----:B------:R2:W-:Y:S01]  /*26b0*/  @P1 STG.E desc[UR14][R22.64+0x20], R135 ;  /* 0x0000208716001986 */ /* 0x0005e2000c10190e */
[----:B------:R-:W-:Y:S01]  /*26c0*/  ISETP.GT.AND P1, PT, R125, 0x8, P4 ;  /* 0x000000087d00780c */ /* 0x000fe20002724270 */
[----:B------:R-:W-:Y:S01]  /*26d0*/  IMAD.X R89, R134, 0x1, R103, P2 ;  /* 0x0000000186597824 */ /* 0x000fe200010e0667 */
[----:B------:R-:W-:Y:S01]  /*26e0*/  IADD3 R138, P2, R140, R98, RZ ;  /* 0x000000628c8a7210 */ /* 0x000fe20007f5e0ff */
[----:B------:R-:W-:Y:S02]  /*26f0*/  IMAD.IADD R148, R128, 0x1, R141 ;  /* 0x0000000180947824 */ /* 0x000fe400078e028d */
[----:B------:R-:W-:Y:S02]  /*2700*/  IMAD.MOV.U32 R143, RZ, RZ, R61 ;  /* 0x000000ffff8f7224 */ /* 0x000fe400078e003d */
[----:B------:R-:W-:-:S06]  /*2710*/  IMAD.X R139, R148, 0x1, R99, P2 ;  /* 0x00000001948b7824 */ /* 0x000fcc00010e0663 */
[----:B--2---:R-:W-:Y:S05]  /*2720*/  @!P1 BRA `(.L_x_33) ;  /* 0x0000000000049947 */ /* 0x004fea0003800000 */
[----:B------:R2:W5:Y:S02]  /*2730*/  LDG.E.LTC128B R143, desc[UR14][R20.64+0x20] ;  /* 0x0000200e148f7981 */ /* 0x000564000c1e1920 */
.L_x_33:
[----:B------:R-:W-:Y:S05]  /*2740*/  BSYNC B1 ;  /* 0x0000000000017941 */ /* 0x000fea0003800000 */
.L_x_32:
[----:B-----5:R-:W-:Y:S01]  /*2750*/  IMAD R62, R143, R106, RZ ;  /* 0x0000006a8f3e7224 */ /* 0x020fe200078e02ff */
[----:B------:R-:W-:Y:S01]  /*2760*/  LEA R60, P2, R88, UR12, 0x2 ;  /* 0x0000000c583c7c11 */ /* 0x000fe2000f8410ff */
[----:B------:R-:W-:Y:S01]  /*2770*/  IMAD.WIDE.U32 R134, R98, 0x7, R138 ;  /* 0x0000000762867825 */ /* 0x000fe200078e008a */
[----:B------:R-:W-:Y:S02]  /*2780*/  SHF.L.U64.HI R93, R8, 0x6, R9 ;  /* 0x00000006085d7819 */ /* 0x000fe40000010209 */
[----:B------:R-:W-:Y:S01]  /*2790*/  LEA.HI.X R61, R88, UR13, R89, 0x2, P2 ;  /* 0x0000000d583d7c11 */ /* 0x000fe200090f1459 */
[----:B------:R-:W-:Y:S01]  /*27a0*/  IMAD R95, R63, R107, R62 ;  /* 0x0000006b3f5f7224 */ /* 0x000fe200078e023e */
[----:B------:R-:W-:Y:S01]  /*27b0*/  ISETP.GT.AND P5, PT, R126, 0x10, PT ;  /* 0x000000107e00780c */ /* 0x000fe20003fa4270 */
[----:B------:R-:W-:Y:S01]  /*27c0*/  IMAD.IADD R141, R128, 0x1, R135 ;  /* 0x00000001808d7824 */ /* 0x000fe200078e0287 */
[----:B------:R-:W-:Y:S01]  /*27d0*/  LOP3.LUT R130, R130, 0xffffffef, RZ, 0xc0, !PT ;  /* 0xffffffef82827812 */ /* 0x000fe200078ec0ff */
[----:B------:R-:W-:Y:S01]  /*27e0*/  IMAD.SHL.U32 R63, R8, 0x40, RZ ;  /* 0x00000040083f7824 */ /* 0x000fe200078e00ff */
[----:B------:R3:W-:Y:S01]  /*27f0*/  @P1 STG.E desc[UR14][R14.64+0x20], R95 ;  /* 0x0000205f0e001986 */ /* 0x0007e2000c10190e */
[----:B------:R-:W-:Y:S01]  /*2800*/  IADD3 R135, P1, P2, R104, R98, R134 ;  /* 0x0000006268877210 */ /* 0x000fe20007a3e086 */
[----:B------:R-:W-:-:S03]  /*2810*/  IMAD.MOV.U32 R105, RZ, RZ, R143 ;  /* 0x000000ffff697224 */ /* 0x000fc600078e008f */
[----:B------:R-:W-:Y:S02]  /*2820*/  IADD3.X R102, R103, R99, R141, P1, P2 ;  /* 0x0000006367667210 */ /* 0x000fe40000fe448d */
[----:B------:R-:W-:Y:S01]  /*2830*/  IADD3 R88, P1, R63, R6, RZ ;  /* 0x000000063f587210 */ /* 0x000fe20007f3e0ff */
[----:B------:R-:W-:-:S04]  /*2840*/  IMAD.WIDE.U32 R58, R98, 0x7, R58 ;  /* 0x00000007623a7825 */ /* 0x000fc800078e003a */
[----:B------:R-:W-:Y:S01]  /*2850*/  IMAD.WIDE.U32 R136, R98, 0x7, R136 ;  /* 0x0000000762887825 */ /* 0x000fe200078e0088 */
[----:B------:R-:W-:Y:S02]  /*2860*/  ISETP.GT.AND P3, PT, R126, 0x11, PT ;  /* 0x000000117e00780c */ /* 0x000fe40003f64270 */
[----:B------:R-:W-:Y:S01]  /*2870*/  @P5 LOP3.LUT R130, R130, 0x10, RZ, 0xfc, !PT ;  /* 0x0000001082825812 */ /* 0x000fe200078efcff */
[----:B------:R-:W-:Y:S01]  /*2880*/  IMAD.X R89, R93, 0x1, R7, P1 ;  /* 0x000000015d597824 */ /* 0x000fe200008e0607 */
[----:B------:R-:W-:-:S13]  /*2890*/  ISETP.GT.AND P1, PT, R125, RZ, P5 ;  /* 0x000000ff7d00720c */ /* 0x000fda0002f24270 */
[----:B------:R-:W4:Y:S01]  /*28a0*/  @P1 LDG.E.LTC128B R105, desc[UR14][R60.64] ;  /* 0x0000000e3c691981 */ /* 0x000f22000c1e1920 */
[----:B------:R-:W-:Y:S01]  /*28b0*/  LOP3.LUT R130, R130, 0xffffff7f, RZ, 0xc0, !PT ;  /* 0xffffff7f82827812 */ /* 0x000fe200078ec0ff */
[----:B------:R-:W-:Y:S03]  /*28c0*/  BSSY B1, `(.L_x_34) ;  /* 0x00000aa000017945 */ /* 0x000fe60003800000 */
[----:B------:R-:W-:Y:S01]  /*28d0*/  @P3 LOP3.LUT R130, R130, 0x80, RZ, 0xfc, !PT ;  /* 0x0000008082823812 */ /* 0x000fe200078efcff */
[----:B----4-:R-:W-:-:S04]  /*28e0*/  IMAD R62, R105, R106, RZ ;  /* 0x0000006a693e7224 */ /* 0x010fc800078e02ff */
[----:B---3--:R-:W-:-:S05]  /*28f0*/  IMAD R95, R64, R107, R62 ;  /* 0x0000006b405f7224 */ /* 0x008fca00078e023e */
[----:B------:R3:W-:Y:S01]  /*2900*/  @P1 STG.E desc[UR14][R88.64], R95 ;  /* 0x0000005f58001986 */ /* 0x0007e2000c10190e */
[----:B------:R-:W-:-:S05]  /*2910*/  IADD3 R62, P1, R132, R104, RZ ;  /* 0x00000068843e7210 */ /* 0x000fca0007f3e0ff */
[----:B------:R-:W-:Y:S01]  /*2920*/  IMAD.X R133, R133, 0x1, R103, P1 ;  /* 0x0000000185857824 */ /* 0x000fe200008e0667 */
[----:B------:R-:W-:-:S04]  /*2930*/  LEA R132, P1, R62, UR12, 0x2 ;  /* 0x0000000c3e847c11 */ /* 0x000fc8000f8210ff */
[----:B------:R-:W-:Y:S02]  /*2940*/  LEA.HI.X R133, R62, UR13, R133, 0x2, P1 ;  /* 0x0000000d3e857c11 */ /* 0x000fe400088f1485 */
[----:B------:R-:W-:-:S05]  /*2950*/  IADD3 R62, P1, R63, R56, RZ ;  /* 0x000000383f3e7210 */ /* 0x000fca0007f3e0ff */
[----:B------:R-:W-:Y:S01]  /*2960*/  IMAD.X R63, R93, 0x1, R57, P1 ;  /* 0x000000015d3f7824 */ /* 0x000fe200008e0639 */
[----:B------:R-:W-:-:S04]  /*2970*/  IADD3 R146, P1, R58, R98, RZ ;  /* 0x000000623a927210 */ /* 0x000fc80007f3e0ff */
[----:B------:R-:W-:Y:S02]  /*2980*/  IADD3.X R147, R99, R128, R59, P1, !PT ;  /* 0x0000008063937210 */ /* 0x000fe40000ffe43b */
[-C--:B------:R-:W-:Y:S01]  /*2990*/  IADD3 R150, P1, R136, R98.reuse, RZ ;  /* 0x0000006288967210 */ /* 0x080fe20007f3e0ff */
[----:B------:R-:W-:-:S03]  /*29a0*/  IMAD.WIDE.U32 R58, R127, R98, R146 ;  /* 0x000000627f3a7225 */ /* 0x000fc600078e0092 */
[----:B------:R-:W-:Y:S01]  /*29b0*/  IADD3.X R151, R99, R128, R137, P1, !PT ;  /* 0x0000008063977210 */ /* 0x000fe20000ffe489 */
[----:B------:R-:W-:Y:S01]  /*29c0*/  IMAD.WIDE.U32 R146, R98, 0x7, R146 ;  /* 0x0000000762927825 */ /* 0x000fe200078e0092 */
[----:B------:R-:W-:-:S03]  /*29d0*/  IADD3 R58, P1, R100, R58, RZ ;  /* 0x0000003a643a7210 */ /* 0x000fc60007f3e0ff */
[----:B------:R-:W-:Y:S01]  /*29e0*/  IMAD.WIDE.U32 R60, R127, R98, R150 ;  /* 0x000000627f3c7225 */ /* 0x000fe200078e0096 */
[----:B------:R-:W-:Y:S02]  /*29f0*/  IADD3.X R59, R101, R131, R59, P1, !PT ;  /* 0x00000083653b7210 */ /* 0x000fe40000ffe43b */
[----:B------:R-:W-:Y:S01]  /*2a00*/  IADD3 R136, P1, R100, R60, RZ ;  /* 0x0000003c64887210 */ /* 0x000fe20007f3e0ff */
[----:B------:R-:W-:-:S03]  /*2a10*/  IMAD.WIDE.U32 R58, R5, UR10, R58 ;  /* 0x0000000a053a7c25 */ /* 0x000fc6000f8e003a */
[----:B------:R-:W-:Y:S01]  /*2a20*/  IADD3.X R137, R101, R131, R61, P1, !PT ;  /* 0x0000008365897210 */ /* 0x000fe20000ffe43d */
[----:B------:R-:W-:Y:S01]  /*2a30*/  IMAD.IADD R59, R129, 0x1, R59 ;  /* 0x00000001813b7824 */ /* 0x000fe200078e023b */
[----:B------:R-:W-:Y:S01]  /*2a40*/  LEA R60, P1, R58, UR12, 0x2 ;  /* 0x0000000c3a3c7c11 */ /* 0x000fe2000f8210ff */
[----:B------:R-:W-:-:S03]  /*2a50*/  IMAD.WIDE.U32 R136, R5, UR10, R136 ;  /* 0x0000000a05887c25 */ /* 0x000fc6000f8e0088 */
[----:B------:R-:W-:Y:S01]  /*2a60*/  LEA.HI.X R61, R58, UR13, R59, 0x2, P1 ;  /* 0x0000000d3a3d7c11 */ /* 0x000fe200088f143b */
[----:B------:R-:W-:Y:S01]  /*2a70*/  IMAD.IADD R59, R129, 0x1, R137 ;  /* 0x00000001813b7824 */ /* 0x000fe200078e0289 */
[----:B------:R-:W-:-:S04]  /*2a80*/  LEA R58, P1, R136, UR12, 0x2 ;  /* 0x0000000c883a7c11 */ /* 0x000fc8000f8210ff */
[----:B------:R-:W-:Y:S02]  /*2a90*/  LEA.HI.X R59, R136, UR13, R59, 0x2, P1 ;  /* 0x0000000d883b7c11 */ /* 0x000fe400088f143b */
[----:B------:R-:W-:-:S05]  /*2aa0*/  IADD3 R92, P1, R104, R92, RZ ;  /* 0x0000005c685c7210 */ /* 0x000fca0007f3e0ff */
[----:B------:R-:W-:Y:S01]  /*2ab0*/  IMAD.X R93, R142, 0x1, R103, P1 ;  /* 0x000000018e5d7824 */ /* 0x000fe200008e0667 */
[----:B------:R-:W-:-:S04]  /*2ac0*/  LEA R142, P1, R92, UR12, 0x2 ;  /* 0x0000000c5c8e7c11 */ /* 0x000fc8000f8210ff */
[----:B------:R-:W-:Y:S02]  /*2ad0*/  LEA.HI.X R143, R92, UR13, R93, 0x2, P1 ;  /* 0x0000000d5c8f7c11 */ /* 0x000fe400088f145d */
[----:B------:R-:W-:-:S05]  /*2ae0*/  IADD3 R64, P1, R90, R104, RZ ;  /* 0x000000685a407210 */ /* 0x000fca0007f3e0ff */
[----:B------:R-:W-:Y:S01]  /*2af0*/  IMAD.X R91, R91, 0x1, R103, P1 ;  /* 0x000000015b5b7824 */ /* 0x000fe200008e0667 */
[----:B------:R-:W-:-:S04]  /*2b00*/  LEA R136, P1, R64, UR12, 0x2 ;  /* 0x0000000c40887c11 */ /* 0x000fc8000f8210ff */
[----:B------:R-:W-:Y:S01]  /*2b10*/  LEA.HI.X R137, R64, UR13, R91, 0x2, P1 ;  /* 0x0000000d40897c11 */ /* 0x000fe200088f145b */
[----:B------:R-:W-:Y:S01]  /*2b20*/  IMAD.WIDE.U32 R90, R98, 0x7, R150 ;  /* 0x00000007625a7825 */ /* 0x000fe200078e0096 */
[----:B------:R-:W-:-:S04]  /*2b30*/  IADD3 R150, P1, R146, R98, RZ ;  /* 0x0000006292967210 */ /* 0x000fc80007f3e0ff */
[----:B------:R-:W-:Y:S02]  /*2b40*/  IADD3.X R151, R99, R128, R147, P1, !PT ;  /* 0x0000008063977210 */ /* 0x000fe40000ffe493 */
[----:B------:R-:W-:-:S04]  /*2b50*/  IADD3 R152, P1, R90, R98, RZ ;  /* 0x000000625a987210 */ /* 0x000fc80007f3e0ff */
[----:B------:R-:W-:Y:S01]  /*2b60*/  IADD3.X R153, R99, R128, R91, P1, !PT ;  /* 0x0000008063997210 */ /* 0x000fe20000ffe45b */
[----:B------:R-:W-:-:S04]  /*2b70*/  IMAD.WIDE.U32 R90, R127, R98, R150 ;  /* 0x000000627f5a7225 */ /* 0x000fc800078e0096 */
[----:B------:R-:W-:Y:S01]  /*2b80*/  IMAD.WIDE.U32 R92, R127, R98, R152 ;  /* 0x000000627f5c7225 */ /* 0x000fe200078e0098 */
[----:B------:R-:W-:-:S03]  /*2b90*/  IADD3 R90, P1, R100, R90, RZ ;  /* 0x0000005a645a7210 */ /* 0x000fc60007f3e0ff */
[----:B------:R-:W-:Y:S01]  /*2ba0*/  IMAD.WIDE.U32 R150, R98, 0x7, R150 ;  /* 0x0000000762967825 */ /* 0x000fe200078e0096 */
[----:B------:R-:W-:Y:S02]  /*2bb0*/  IADD3.X R91, R101, R131, R91, P1, !PT ;  /* 0x00000083655b7210 */ /* 0x000fe40000ffe45b */
[----:B------:R-:W-:Y:S01]  /*2bc0*/  IADD3 R146, P1, R100, R92, RZ ;  /* 0x0000005c64927210 */ /* 0x000fe20007f3e0ff */
[----:B------:R-:W-:-:S03]  /*2bd0*/  IMAD.WIDE.U32 R152, R98, 0x7, R152 ;  /* 0x0000000762987825 */ /* 0x000fc600078e0098 */
[----:B------:R-:W-:Y:S01]  /*2be0*/  IADD3.X R147, R101, R131, R93, P1, !PT ;  /* 0x0000008365937210 */ /* 0x000fe20000ffe45d */
[----:B------:R-:W-:-:S04]  /*2bf0*/  IMAD.WIDE.U32 R90, R5, UR10, R90 ;  /* 0x0000000a055a7c25 */ /* 0x000fc8000f8e005a */
        /* <DEDUP_REMOVED lines=8> */
[----:B---3--:R-:W-:Y:S01]  /*2c80*/  IMAD.X R95, R144, 0x1, R103, P1 ;  /* 0x00000001905f7824 */ /* 0x008fe200008e0667 */
[----:B------:R-:W-:-:S04]  /*2c90*/  LEA R144, P1, R94, UR12, 0x2 ;  /* 0x0000000c5e907c11 */ /* 0x000fc8000f8210ff */
[----:B------:R-:W-:Y:S02]  /*2ca0*/  LEA.HI.X R145, R94, UR13, R95, 0x2, P1 ;  /* 0x0000000d5e917c11 */ /* 0x000fe400088f145f */
[----:B------:R-:W-:-:S05]  /*2cb0*/  IADD3 R64, P1, R96, R104, RZ ;  /* 0x0000006860407210 */ /* 0x000fca0007f3e0ff */
[----:B------:R-:W-:Y:S01]  /*2cc0*/  IMAD.X R97, R97, 0x1, R103, P1 ;  /* 0x0000000161617824 */ /* 0x000fe200008e0667 */
[----:B------:R-:W-:-:S04]  /*2cd0*/  LEA R146, P1, R64, UR12, 0x2 ;  /* 0x0000000c40927c11 */ /* 0x000fc8000f8210ff */
[----:B------:R-:W-:Y:S02]  /*2ce0*/  LEA.HI.X R147, R64, UR13, R97, 0x2, P1 ;  /* 0x0000000d40937c11 */ /* 0x000fe400088f1461 */
        /* <DEDUP_REMOVED lines=8> */
[----:B------:R-:W-:-:S03]  /*2d70*/  IADD3.X R95, R101, R131, R95, P1, !PT ;  /* 0x00000083655f7210 */ /* 0x000fc60000ffe45f */
[----:B------:R-:W-:Y:S01]  /*2d80*/  IMAD.WIDE.U32 R156, R98, 0x7, R156 ;  /* 0x00000007629c7825 */ /* 0x000fe200078e009c */
[----:B------:R-:W-:-:S03]  /*2d90*/  IADD3 R150, P1, R100, R96, RZ ;  /* 0x0000006064967210 */ /* 0x000fc60007f3e0ff */
[----:B------:R-:W-:Y:S01]  /*2da0*/  IMAD.WIDE.U32 R94, R5, UR10, R94 ;  /* 0x0000000a055e7c25 */ /* 0x000fe2000f8e005e */
[----:B------:R-:W-:-:S03]  /*2db0*/  IADD3.X R151, R101, R131, R97, P1, !PT ;  /* 0x0000008365977210 */ /* 0x000fc60000ffe461 */
        /* <DEDUP_REMOVED lines=71> */
[----:B------:R-:W-:Y:S02]  /*3230*/  IADD3.X R163, R99, R128, R165, P1, !PT ;  /* 0x0000008063a37210 */ /* 0x000fe40000ffe4a5 */
[----:B------:R-:W-:Y:S01]  /*3240*/  LEA R134, P1, R135, UR12, 0x2 ;  /* 0x0000000c87867c11 */ /* 0x000fe2000f8210ff */
[----:B------:R-:W-:-:S03]  /*3250*/  IMAD.WIDE.U32 R162, R127, R98, R162 ;  /* 0x000000627fa27225 */ /* 0x000fc600078e00a2 */
[----:B------:R-:W-:Y:S02]  /*3260*/  LEA.HI.X R135, R135, UR13, R102, 0x2, P1 ;  /* 0x0000000d87877c11 */ /* 0x000fe400088f1466 */
[----:B------:R-:W-:-:S04]  /*3270*/  IADD3 R98, P1, R100, R160, RZ ;  /* 0x000000a064627210 */ /* 0x000fc80007f3e0ff */
[----:B------:R-:W-:Y:S02]  /*3280*/  IADD3.X R99, R101, R131, R161, P1, !PT ;  /* 0x0000008365637210 */ /* 0x000fe40000ffe4a1 */
[----:B------:R-:W-:-:S04]  /*3290*/  IADD3 R102, P1, R100, R162, RZ ;  /* 0x000000a264667210 */ /* 0x000fc80007f3e0ff */
[----:B------:R-:W-:Y:S01]  /*32a0*/  IADD3.X R103, R101, R131, R163, P1, !PT ;  /* 0x0000008365677210 */ /* 0x000fe20000ffe4a3 */
[----:B------:R-:W-:-:S04]  /*32b0*/  IMAD.WIDE.U32 R100, R5, UR10, R98 ;  /* 0x0000000a05647c25 */ /* 0x000fc8000f8e0062 */
[----:B------:R-:W-:Y:S01]  /*32c0*/  IMAD.WIDE.U32 R102, R5, UR10, R102 ;  /* 0x0000000a05667c25 */ /* 0x000fe2000f8e0066 */
[----:B------:R-:W-:-:S03]  /*32d0*/  LEA R98, P1, R100, UR12, 0x2 ;  /* 0x0000000c64627c11 */ /* 0x000fc6000f8210ff */
[C---:B------:R-:W-:Y:S02]  /*32e0*/  IMAD.IADD R5, R129.reuse, 0x1, R101 ;  /* 0x0000000181057824 */ /* 0x040fe400078e0265 */
[----:B------:R-:W-:-:S03]  /*32f0*/  IMAD.IADD R129, R129, 0x1, R103 ;  /* 0x0000000181817824 */ /* 0x000fc600078e0267 */
[----:B------:R-:W-:Y:S02]  /*3300*/  LEA.HI.X R99, R100, UR13, R5, 0x2, P1 ;  /* 0x0000000d64637c11 */ /* 0x000fe400088f1405 */
[----:B------:R-:W-:-:S04]  /*3310*/  LEA R100, P1, R102, UR12, 0x2 ;  /* 0x0000000c66647c11 */ /* 0x000fc8000f8210ff */
[----:B------:R-:W-:Y:S02]  /*3320*/  LEA.HI.X R101, R102, UR13, R129, 0x2, P1 ;  /* 0x0000000d66657c11 */ /* 0x000fe400088f1481 */
[----:B------:R-:W-:-:S13]  /*3330*/  ISETP.GT.AND P1, PT, R125, RZ, P3 ;  /* 0x000000ff7d00720c */ /* 0x000fda0001f24270 */
[----:B------:R-:W-:Y:S05]  /*3340*/  @!P1 BRA `(.L_x_35) ;  /* 0x0000000000049947 */ /* 0x000fea0003800000 */
[----:B------:R3:W5:Y:S02]  /*3350*/  LDG.E.LTC128B R105, desc[UR14][R132.64] ;  /* 0x0000000e84697981 */ /* 0x000764000c1e1920 */
.L_x_35:
[----:B------:R-:W-:Y:S05]  /*3360*/  BSYNC B1 ;  /* 0x0000000000017941 */ /* 0x000fea0003800000 */
.L_x_34:
[----:B-----5:R-:W-:Y:S01]  /*3370*/  IMAD R64, R105, R106, RZ ;  /* 0x0000006a69407224 */ /* 0x020fe200078e02ff */
[----:B------:R-:W-:Y:S03]  /*3380*/  BSSY B1, `(.L_x_36) ;  /* 0x0000006000017945 */ /* 0x000fe60003800000 */
[----:B------:R-:W-:-:S05]  /*3390*/  IMAD R65, R65, R107, R64 ;  /* 0x0000006b41417224 */ /* 0x000fca00078e0240 */
[----:B------:R4:W-:Y:S01]  /*33a0*/  @P1 STG.E desc[UR14][R62.64], R65 ;  /* 0x000000413e001986 */ /* 0x0009e2000c10190e */
[----:B------:R-:W-:-:S13]  /*33b0*/  ISETP.GT.AND P1, PT, R125, 0x8, P5 ;  /* 0x000000087d00780c */ /* 0x000fda0002f24270 */
[----:B----4-:R-:W-:Y:S05]  /*33c0*/  @!P1 BRA `(.L_x_37) ;  /* 0x0000000000049947 */ /* 0x010fea0003800000 */
[----:B------:R4:W5:Y:S02]  /*33d0*/  LDG.E.LTC128B R105, desc[UR14][R60.64+0x20] ;  /* 0x0000200e3c697981 */ /* 0x000964000c1e1920 */
.L_x_37:
[----:B------:R-:W-:Y:S05]  /*33e0*/  BSYNC B1 ;  /* 0x0000000000017941 */ /* 0x000fea0003800000 */
.L_x_36:
[----:B-----5:R-:W-:Y:S01]  /*33f0*/  IMAD R5, R105, R106, RZ ;  /* 0x0000006a69057224 */ /* 0x020fe200078e02ff */
[----:B------:R-:W-:Y:S03]  /*3400*/  BSSY B1, `(.L_x_38) ;  /* 0x0000006000017945 */ /* 0x000fe60003800000 */
[----:B------:R-:W-:-:S05]  /*3410*/  IMAD R5, R66, R107, R5 ;  /* 0x0000006b42057224 */ /* 0x000fca00078e0205 */
[----:B------:R0:W-:Y:S01]  /*3420*/  @P1 STG.E desc[UR14][R88.64+0x20], R5 ;  /* 0x0000200558001986 */ /* 0x0001e2000c10190e */
[----:B------:R-:W-:-:S13]  /*3430*/  ISETP.GT.AND P1, PT, R125, 0x8, P3 ;  /* 0x000000087d00780c */ /* 0x000fda0001f24270 */
[----:B0-----:R-:W-:Y:S05]  /*3440*/  @!P1 BRA `(.L_x_39) ;  /* 0x0000000000049947 */ /* 0x001fea0003800000 */
[----:B------:R0:W5:Y:S02]  /*3450*/  LDG.E.LTC128B R105, desc[UR14][R58.64+0x20] ;  /* 0x0000200e3a697981 */ /* 0x000164000c1e1920 */
.L_x_39:
[----:B------:R-:W-:Y:S05]  /*3460*/  BSYNC B1 ;  /* 0x0000000000017941 */ /* 0x000fea0003800000 */
.L_x_38:
[----:B-----5:R-:W-:Y:S01]  /*3470*/  IMAD R64, R105, R106, RZ ;  /* 0x0000006a69407224 */ /* 0x020fe200078e02ff */
[----:B------:R-:W-:Y:S01]  /*3480*/  SHF.L.U64.HI R5, R8, 0x7, R9 ;  /* 0x0000000708057819 */ /* 0x000fe20000010209 */
[----:B------:R-:W-:Y:S01]  /*3490*/  IMAD.MOV.U32 R127, RZ, RZ, R105 ;  /* 0x000000ffff7f7224 */ /* 0x000fe200078e0069 */
[----:B------:R-:W-:Y:S01]  /*34a0*/  ISETP.GT.AND P3, PT, R126, 0x18, PT ;  /* 0x000000187e00780c */ /* 0x000fe20003f64270 */
[----:B------:R-:W-:Y:S01]  /*34b0*/  IMAD R103, R67, R107, R64 ;  /* 0x0000006b43677224 */ /* 0x000fe200078e0240 */
[----:B------:R-:W-:Y:S01]  /*34c0*/  LOP3.LUT R130, R130, 0xffffffdf, RZ, 0xc0, !PT ;  /* 0xffffffdf82827812 */ /* 0x000fe200078ec0ff */
[----:B------:R-:W-:-:S03]  /*34d0*/  IMAD.SHL.U32 R67, R8, 0x80, RZ ;  /* 0x0000008008437824 */ /* 0x000fc600078e00ff */
[----:B------:R1:W-:Y:S02]  /*34e0*/  @P1 STG.E desc[UR14][R62.64+0x20], R103 ;  /* 0x000020673e001986 */ /* 0x0003e4000c10190e */
[----:B------:R-:W-:-:S05]  /*34f0*/  IADD3 R64, P1, R67, R56, RZ ;  /* 0x0000003843407210 */ /* 0x000fca0007f3e0ff */
[----:B------:R-:W-:Y:S01]  /*3500*/  IMAD.X R65, R5, 0x1, R57, P1 ;  /* 0x0000000105417824 */ /* 0x000fe200008e0639 */
[----:B------:R-:W-:Y:S01]  /*3510*/  IADD3 R66, P1, R67, R6, RZ ;  /* 0x0000000643427210 */ /* 0x000fe20007f3e0ff */
[----:B------:R-:W-:Y:S01]  /*3520*/  IMAD R129, R9, 0x60, RZ ;  /* 0x0000006009817824 */ /* 0x000fe200078e02ff */
[----:B------:R-:W-:Y:S02]  /*3530*/  ISETP.GT.AND P2, PT, R126, 0x19, PT ;  /* 0x000000197e00780c */ /* 0x000fe40003f44270 */
[----:B------:R-:W-:Y:S01]  /*3540*/  @P3 LOP3.LUT R130, R130, 0x20, RZ, 0xfc, !PT ;  /* 0x0000002082823812 */ /* 0x000fe200078efcff */
[----:B------:R-:W-:Y:S01]  /*3550*/  IMAD.X R67, R5, 0x1, R7, P1 ;  /* 0x0000000105437824 */ /* 0x000fe200008e0607 */
[----:B------:R-:W-:-:S13]  /*3560*/  ISETP.GT.AND P1, PT, R125, RZ, P3 ;  /* 0x000000ff7d00720c */ /* 0x000fda0001f24270 */
[----:B------:R-:W2:Y:S01]  /*3570*/  @P1 LDG.E.LTC128B R127, desc[UR14][R142.64] ;  /* 0x0000000e8e7f1981 */ /* 0x000ea2000c1e1920 */
[----:B-1----:R-:W-:Y:S01]  /*3580*/  IMAD.WIDE.U32 R102, R8, 0x60, R6 ;  /* 0x0000006008667825 */ /* 0x002fe200078e0006 */
[----:B------:R-:W-:Y:S01]  /*3590*/  LOP3.LUT R130, R130, 0xfffffdff, RZ, 0xc0, !PT ;  /* 0xfffffdff82827812 */ /* 0x000fe200078ec0ff */
[----:B------:R-:W-:Y:S02]  /*35a0*/  BSSY B1, `(.L_x_40) ;  /* 0x000000a000017945 */ /* 0x000fe40003800000 */
[----:B------:R-:W-:Y:S01]  /*35b0*/  IMAD.IADD R103, R103, 0x1, R129 ;  /* 0x0000000167677824 */ /* 0x000fe200078e0281 */
[----:B------:R-:W-:Y:S01]  /*35c0*/  @P2 LOP3.LUT R130, R130, 0x200, RZ, 0xfc, !PT ;  /* 0x0000020082822812 */ /* 0x000fe200078efcff */
[----:B------:R-:W-:-:S04]  /*35d0*/  IMAD.WIDE.U32 R104, R8, 0x60, R56 ;  /* 0x0000006008687825 */ /* 0x000fc800078e0038 */
[----:B--2---:R-:W-:-:S04]  /*35e0*/  IMAD R5, R127, R106, RZ ;  /* 0x0000006a7f057224 */ /* 0x004fc800078e02ff */
[----:B------:R-:W-:-:S05]  /*35f0*/  IMAD R5, R68, R107, R5 ;  /* 0x0000006b44057224 */ /* 0x000fca00078e0205 */
[----:B------:R1:W-:Y:S01]  /*3600*/  @P1 STG.E desc[UR14][R102.64], R5 ;  /* 0x0000000566001986 */ /* 0x0003e2000c10190e */
[----:B------:R-:W-:-:S13]  /*3610*/  ISETP.GT.AND P1, PT, R125, RZ, P2 ;  /* 0x000000ff7d00720c */ /* 0x000fda0001724270 */
[----:B-1----:R-:W-:Y:S05]  /*3620*/  @!P1 BRA `(.L_x_41) ;  /* 0x0000000000049947 */ /* 0x002fea0003800000 */
[----:B------:R1:W5:Y:S02]  /*3630*/  LDG.E.LTC128B R127, desc[UR14][R136.64] ;  /* 0x0000000e887f7981 */ /* 0x000364000c1e1920 */
.L_x_41:
[----:B------:R-:W-:Y:S05]  /*3640*/  BSYNC B1 ;  /* 0x0000000000017941 */ /* 0x000fea0003800000 */
.L_x_40:
[----:B-----5:R-:W-:Y:S01]  /*3650*/  IMAD R68, R127, R106, RZ ;  /* 0x0000006a7f447224 */ /* 0x020fe200078e02ff */
[----:B------:R-:W-:Y:S01]  /*3660*/  BSSY B1, `(.L_x_42) ;  /* 0x0000007000017945 */ /* 0x000fe20003800000 */
[----:B------:R-:W-:Y:S02]  /*3670*/  IMAD.IADD R105, R129, 0x1, R105 ;  /* 0x0000000181697824 */ /* 0x000fe400078e0269 */
[----:B------:R-:W-:-:S05]  /*3680*/  IMAD R69, R69, R107, R68 ;  /* 0x0000006b45457224 */ /* 0x000fca00078e0244 */
[----:B------:R2:W-:Y:S01]  /*3690*/  @P1 STG.E desc[UR14][R104.64], R69 ;  /* 0x0000004568001986 */ /* 0x0005e2000c10190e */
[----:B------:R-:W-:-:S13]  /*36a0*/  ISETP.GT.AND P1, PT, R125, 0x8, P3 ;  /* 0x000000087d00780c */ /* 0x000fda0001f24270 */
[----:B--2---:R-:W-:Y:S05]  /*36b0*/  @!P1 BRA `(.L_x_43) ;  /* 0x0000000000049947 */ /* 0x004fea0003800000 */
[----:B------:R2:W5:Y:S02]  /*36c0*/  LDG.E.LTC128B R127, desc[UR14][R92.64+0x20] ;  /* 0x0000200e5c7f7981 */ /* 0x000564000c1e1920 */
.L_x_43:
[----:B------:R-:W-:Y:S05]  /*36d0*/  BSYNC B1 ;  /* 0x0000000000017941 */ /* 0x000fea0003800000 */
.L_x_42:
[----:B-----5:R-:W-:Y:S01]  /*36e0*/  IMAD R5, R127, R106, RZ ;  /* 0x0000006a7f057224 */ /* 0x020fe200078e02ff */
[----:B------:R-:W-:Y:S03]  /*36f0*/  BSSY B1, `(.L_x_44) ;  /* 0x0000006000017945 */ /* 0x000fe60003800000 */
[----:B------:R-:W-:-:S05]  /*3700*/  IMAD R5, R70, R107, R5 ;  /* 0x0000006b46057224 */ /* 0x000fca00078e0205 */
[----:B------:R0:W-:Y:S01]  /*3710*/  @P1 STG.E desc[UR14][R102.64+0x20], R5 ;  /* 0x0000200566001986 */ /* 0x0001e2000c10190e */
[----:B------:R-:W-:-:S13]  /*3720*/  ISETP.GT.AND P1, PT, R125, 0x8, P2 ;  /* 0x000000087d00780c */ /* 0x000fda0001724270 */
[----:B0-----:R-:W-:Y:S05]  /*3730*/  @!P1 BRA `(.L_x_45) ;  /* 0x0000000000049947 */ /* 0x001fea0003800000 */
[----:B------:R0:W5:Y:S02]  /*3740*/  LDG.E.LTC128B R127, desc[UR14][R90.64+0x20] ;  /* 0x0000200e5a7f7981 */ /* 0x000164000c1e1920 */
.L_x_45:
[----:B------:R-:W-:Y:S05]  /*3750*/  BSYNC B1 ;  /* 0x0000000000017941 */ /* 0x000fea0003800000 */
.L_x_44:
[----:B-----5:R-:W-:Y:S01]  /*3760*/  IMAD R68, R127, R106, RZ ;  /* 0x0000006a7f447224 */ /* 0x020fe200078e02ff */
[----:B------:R-:W-:Y:S02]  /*3770*/  ISETP.GT.AND P3, PT, R126, 0x20, PT ;  /* 0x000000207e00780c */ /* 0x000fe40003f64270 */
[----:B------:R-:W-:Y:S01]  /*3780*/  LOP3.LUT R130, R130, 0xffffffbf, RZ, 0xc0, !PT ;  /* 0xffffffbf82827812 */ /* 0x000fe200078ec0ff */
[----:B------:R-:W-:-:S05]  /*3790*/  IMAD R71, R71, R107, R68 ;  /* 0x0000006b47477224 */ /* 0x000fca00078e0244 */
[----:B------:R0:W-:Y:S01]  /*37a0*/  @P1 STG.E desc[UR14][R104.64+0x20], R71 ;  /* 0x0000204768001986 */ /* 0x0001e2000c10190e */
[----:B------:R-:W-:Y:S02]  /*37b0*/  ISETP.GT.AND P1, PT, R125, RZ, P3 ;  /* 0x000000ff7d00720c */ /* 0x000fe40001f24270 */
[----:B------:R-:W-:Y:S02]  /*37c0*/  ISETP.GT.AND P2, PT, R126, 0x21, PT ;  /* 0x000000217e00780c */ /* 0x000fe40003f44270 */
[----:B------:R-:W-:-:S09]  /*37d0*/  @P3 LOP3.LUT R130, R130, 0x40, RZ, 0xfc, !PT ;  /* 0x0000004082823812 */ /* 0x000fd200078efcff */
[----:B------:R-:W2:Y:S01]  /*37e0*/  @P1 LDG.E.LTC128B R127, desc[UR14][R144.64] ;  /* 0x0000000e907f1981 */ /* 0x000ea2000c1e1920 */
[----:B------:R-:W-:Y:S01]  /*37f0*/  LOP3.LUT R130, R130, 0xfffffbff, RZ, 0xc0, !PT ;  /* 0xfffffbff82827812 */ /* 0x000fe200078ec0ff */
[----:B------:R-:W-:Y:S03]  /*3800*/  BSSY B1, `(.L_x_46) ;  /* 0x0000008000017945 */ /* 0x000fe60003800000 */
[----:B------:R-:W-:Y:S01]  /*3810*/  @P2 LOP3.LUT R130, R130, 0x400, RZ, 0xfc, !PT ;  /* 0x0000040082822812 */ /* 0x000fe200078efcff */
[----:B--2---:R-:W-:-:S04]  /*3820*/  IMAD R5, R127, R106, RZ ;  /* 0x0000006a7f057224 */ /* 0x004fc800078e02ff */
[----:B------:R-:W-:-:S05]  /*3830*/  IMAD R5, R72, R107, R5 ;  /* 0x0000006b48057224 */ /* 0x000fca00078e0205 */
[----:B------:R0:W-:Y:S01]  /*3840*/  @P1 STG.E desc[UR14][R66.64], R5 ;  /* 0x0000000542001986 */ /* 0x0001e2000c10190e */
[----:B------:R-:W-:-:S13]  /*3850*/  ISETP.GT.AND P1, PT, R125, RZ, P2 ;  /* 0x000000ff7d00720c */ /* 0x000fda0001724270 */
[----:B0-----:R-:W-:Y:S05]  /*3860*/  @!P1 BRA `(.L_x_47) ;  /* 0x0000000000049947 */ /* 0x001fea0003800000 */
[----:B------:R0:W5:Y:S02]  /*3870*/  LDG.E.LTC128B R127, desc[UR14][R146.64] ;  /* 0x0000000e927f7981 */ /* 0x000164000c1e1920 */
.L_x_47:
[----:B------:R-:W-:Y:S05]  /*3880*/  BSYNC B1 ;  /* 0x0000000000017941 */ /* 0x000fea0003800000 */
.L_x_46:
[----:B-----5:R-:W-:Y:S01]  /*3890*/  IMAD R68, R127, R106, RZ ;  /* 0x0000006a7f447224 */ /* 0x020fe200078e02ff */
[----:B------:R-:W-:Y:S03]  /*38a0*/  BSSY B1, `(.L_x_48) ;  /* 0x0000006000017945 */ /* 0x000fe60003800000 */
[----:B------:R-:W-:-:S05]  /*38b0*/  IMAD R73, R73, R107, R68 ;  /* 0x0000006b49497224 */ /* 0x000fca00078e0244 */
[----:B------:R2:W-:Y:S01]  /*38c0*/  @P1 STG.E desc[UR14][R64.64], R73 ;  /* 0x0000004940001986 */ /* 0x0005e2000c10190e */
[----:B------:R-:W-:-:S13]  /*38d0*/  ISETP.GT.AND P1, PT, R125, 0x8, P3 ;  /* 0x000000087d00780c */ /* 0x000fda0001f24270 */
[----:B--2---:R-:W-:Y:S05]  /*38e0*/  @!P1 BRA `(.L_x_49) ;  /* 0x0000000000049947 */ /* 0x004fea0003800000 */
[----:B------:R2:W5:Y:S02]  /*38f0*/  LDG.E.LTC128B R127, desc[UR14][R96.64+0x20] ;  /* 0x0000200e607f7981 */ /* 0x000564000c1e1920 */
.L_x_49:
[----:B------:R-:W-:Y:S05]  /*3900*/  BSYNC B1 ;  /* 0x0000000000017941 */ /* 0x000fea0003800000 */
.L_x_48:
[----:B-----5:R-:W-:Y:S01]  /*3910*/  IMAD R5, R127, R106, RZ ;  /* 0x0000006a7f057224 */ /* 0x020fe200078e02ff */
[----:B------:R-:W-:Y:S03]  /*3920*/  BSSY B1, `(.L_x_50) ;  /* 0x0000006000017945 */ /* 0x000fe60003800000 */
[----:B------:R-:W-:-:S05]  /*3930*/  IMAD R5, R74, R107, R5 ;  /* 0x0000006b4a057224 */ /* 0x000fca00078e0205 */
[----:B------:R0:W-:Y:S01]  /*3940*/  @P1 STG.E desc[UR14][R66.64+0x20], R5 ;  /* 0x0000200542001986 */ /* 0x0001e2000c10190e */
[----:B------:R-:W-:-:S13]  /*3950*/  ISETP.GT.AND P1, PT, R125, 0x8, P2 ;  /* 0x000000087d00780c */ /* 0x000fda0001724270 */
[----:B0-----:R-:W-:Y:S05]  /*3960*/  @!P1 BRA `(.L_x_51) ;  /* 0x0000000000049947 */ /* 0x001fea0003800000 */
[----:B------:R0:W5:Y:S02]  /*3970*/  LDG.E.LTC128B R127, desc[UR14][R94.64+0x20] ;  /* 0x0000200e5e7f7981 */ /* 0x000164000c1e1920 */
.L_x_51:
[----:B------:R-:W-:Y:S05]  /*3980*/  BSYNC B1 ;  /* 0x0000000000017941 */ /* 0x000fea0003800000 */
.L_x_50:
[----:B-----5:R-:W-:Y:S01]  /*3990*/  IMAD R68, R127, R106, RZ ;  /* 0x0000006a7f447224 */ /* 0x020fe200078e02ff */
[----:B------:R-:W-:-:S03]  /*39a0*/  ISETP.GT.AND P3, PT, R126, 0x28, PT ;  /* 0x000000287e00780c */ /* 0x000fc60003f64270 */
[----:B------:R-:W-:-:S05]  /*39b0*/  IMAD R75, R75, R107, R68 ;  /* 0x0000006b4b4b7224 */ /* 0x000fca00078e0244 */
[----:B------:R0:W-:Y:S01]  /*39c0*/  @P1 STG.E desc[UR14][R64.64+0x20], R75 ;  /* 0x0000204b40001986 */ /* 0x0001e2000c10190e */
[----:B------:R-:W-:-:S13]  /*39d0*/  ISETP.GT.AND P1, PT, R125, RZ, P3 ;  /* 0x000000ff7d00720c */ /* 0x000fda0001f24270 */
[----:B------:R-:W2:Y:S01]  /*39e0*/  @P1 LDG.E.LTC128B R127, desc[UR14][R152.64] ;  /* 0x0000000e987f1981 */ /* 0x000ea2000c1e1920 */
[----:B------:R-:W-:Y:S01]  /*39f0*/  IMAD R73, R9, 0xa0, RZ ;  /* 0x000000a009497824 */ /* 0x000fe200078e02ff */
[----:B------:R-:W-:Y:S01]  /*3a00*/  ISETP.GT.AND P2, PT, R126, 0x29, PT ;  /* 0x000000297e00780c */ /* 0x000fe20003f44270 */
[C---:B------:R-:W-:Y:S01]  /*3a10*/  IMAD.WIDE.U32 R68, R8.reuse, 0xa0, R6 ;  /* 0x000000a008447825 */ /* 0x040fe200078e0006 */
[----:B------:R-:W-:Y:S02]  /*3a20*/  BSSY B1, `(.L_x_52) ;  /* 0x000000a000017945 */ /* 0x000fe40003800000 */
[----:B------:R-:W-:Y:S01]  /*3a30*/  P2R R128, PR, RZ, 0x4 ;  /* 0x00000004ff807803 */ /* 0x000fe20000000000 */
[----:B------:R-:W-:Y:S02]  /*3a40*/  IMAD.IADD R69, R69, 0x1, R73 ;  /* 0x0000000145457824 */ /* 0x000fe400078e0249 */
[----:B------:R-:W-:-:S04]  /*3a50*/  IMAD.WIDE.U32 R70, R8, 0xa0, R56 ;  /* 0x000000a008467825 */ /* 0x000fc800078e0038 */
[----:B--2---:R-:W-:-:S04]  /*3a60*/  IMAD R5, R127, R106, RZ ;  /* 0x0000006a7f057224 */ /* 0x004fc800078e02ff */
[----:B------:R-:W-:-:S05]  /*3a70*/  IMAD R5, R76, R107, R5 ;  /* 0x0000006b4c057224 */ /* 0x000fca00078e0205 */
[----:B------:R0:W-:Y:S01]  /*3a80*/  @P1 STG.E desc[UR14][R68.64], R5 ;  /* 0x0000000544001986 */ /* 0x0001e2000c10190e */
[----:B------:R-:W-:-:S13]  /*3a90*/  ISETP.GT.AND P1, PT, R125, RZ, P2 ;  /* 0x000000ff7d00720c */ /* 0x000fda0001724270 */
[----:B0-----:R-:W-:Y:S05]  /*3aa0*/  @!P1 BRA `(.L_x_53) ;  /* 0x0000000000049947 */ /* 0x001fea0003800000 */
[----:B------:R0:W5:Y:S02]  /*3ab0*/  LDG.E.LTC128B R127, desc[UR14][R150.64] ;  /* 0x0000000e967f7981 */ /* 0x000164000c1e1920 */
.L_x_53:
[----:B------:R-:W-:Y:S05]  /*3ac0*/  BSYNC B1 ;  /* 0x0000000000017941 */ /* 0x000fea0003800000 */
.L_x_52:
        /* <DEDUP_REMOVED lines=8> */
.L_x_55:
[----:B------:R-:W-:Y:S05]  /*3b50*/  BSYNC B1 ;  /* 0x0000000000017941 */ /* 0x000fea0003800000 */
.L_x_54:
[----:B-----5:R-:W-:Y:S01]  /*3b60*/  IMAD R5, R127, R106, RZ ;  /* 0x0000006a7f057224 */ /* 0x020fe200078e02ff */
[----:B------:R-:W-:Y:S03]  /*3b70*/  BSSY B1, `(.L_x_56) ;  /* 0x0000006000017945 */ /* 0x000fe60003800000 */
[----:B------:R-:W-:-:S05]  /*3b80*/  IMAD R5, R78, R107, R5 ;  /* 0x0000006b4e057224 */ /* 0x000fca00078e0205 */
[----:B------:R0:W-:Y:S01]  /*3b90*/  @P1 STG.E desc[UR14][R68.64+0x20], R5 ;  /* 0x0000200544001986 */ /* 0x0001e2000c10190e */
[----:B------:R-:W-:-:S13]  /*3ba0*/  ISETP.GT.AND P1, PT, R125, 0x8, P2 ;  /* 0x000000087d00780c */ /* 0x000fda0001724270 */
[----:B0-----:R-:W-:Y:S05]  /*3bb0*/  @!P1 BRA `(.L_x_57) ;  /* 0x0000000000049947 */ /* 0x001fea0003800000 */
[----:B------:R0:W5:Y:S02]  /*3bc0*/  LDG.E.LTC128B R127, desc[UR14][R110.64+0x20] ;  /* 0x0000200e6e7f7981 */ /* 0x000164000c1e1920 */
.L_x_57:
[----:B------:R-:W-:Y:S05]  /*3bd0*/  BSYNC B1 ;  /* 0x0000000000017941 */ /* 0x000fea0003800000 */
.L_x_56:
        /* <DEDUP_REMOVED lines=9> */
[----:B------:R-:W-:Y:S03]  /*3c70*/  BSSY B1, `(.L_x_58) ;  /* 0x000000a000017945 */ /* 0x000fe60003800000 */
[----:B------:R-:W-:Y:S02]  /*3c80*/  IMAD.IADD R73, R73, 0x1, R77 ;  /* 0x0000000149497824 */ /* 0x000fe400078e024d */
[----:B------:R-:W-:-:S04]  /*3c90*/  IMAD.WIDE.U32 R74, R8, 0xc0, R56 ;  /* 0x000000c0084a7825 */ /* 0x000fc800078e0038 */
[----:B--2---:R-:W-:-:S04]  /*3ca0*/  IMAD R5, R127, R106, RZ ;  /* 0x0000006a7f057224 */ /* 0x004fc800078e02ff */
[----:B------:R-:W-:Y:S01]  /*3cb0*/  IMAD R5, R80, R107, R5 ;  /* 0x0000006b50057224 */ /* 0x000fe200078e0205 */
[----:B------:R-:W-:-:S04]  /*3cc0*/  P2R R80, PR, RZ, 0x20 ;  /* 0x00000020ff507803 */ /* 0x000fc80000000000 */
[----:B------:R0:W-:Y:S01]  /*3cd0*/  @P1 STG.E desc[UR14][R72.64], R5 ;  /* 0x0000000548001986 */ /* 0x0001e2000c10190e */
[----:B------:R-:W-:-:S13]  /*3ce0*/  ISETP.GT.AND P1, PT, R125, RZ, P5 ;  /* 0x000000ff7d00720c */ /* 0x000fda0002f24270 */
[----:B0-----:R-:W-:Y:S05]  /*3cf0*/  @!P1 BRA `(.L_x_59) ;  /* 0x0000000000049947 */ /* 0x001fea0003800000 */
[----:B------:R0:W5:Y:S02]  /*3d00*/  LDG.E.LTC128B R127, desc[UR14][R154.64] ;  /* 0x0000000e9a7f7981 */ /* 0x000164000c1e1920 */
.L_x_59:
[----:B------:R-:W-:Y:S05]  /*3d10*/  BSYNC B1 ;  /* 0x0000000000017941 */ /* 0x000fea0003800000 */
.L_x_58:
        /* <DEDUP_REMOVED lines=8> */
.L_x_61:
[----:B------:R-:W-:Y:S05]  /*3da0*/  BSYNC B1 ;  /* 0x0000000000017941 */ /* 0x000fea0003800000 */
.L_x_60:
[----:B-----5:R-:W-:Y:S01]  /*3db0*/  IMAD R5, R127, R106, RZ ;  /* 0x0000006a7f057224 */ /* 0x020fe200078e02ff */
[----:B------:R-:W-:Y:S03]  /*3dc0*/  BSSY B1, `(.L_x_62) ;  /* 0x0000006000017945 */ /* 0x000fe60003800000 */
[----:B------:R-:W-:-:S05]  /*3dd0*/  IMAD R5, R82, R107, R5 ;  /* 0x0000006b52057224 */ /* 0x000fca00078e0205 */
[----:B------:R0:W-:Y:S01]  /*3de0*/  @P1 STG.E desc[UR14][R72.64+0x20], R5 ;  /* 0x0000200548001986 */ /* 0x0001e2000c10190e */
[----:B------:R-:W-:-:S13]  /*3df0*/  ISETP.GT.AND P1, PT, R125, 0x8, P5 ;  /* 0x000000087d00780c */ /* 0x000fda0002f24270 */
[----:B0-----:R-:W-:Y:S05]  /*3e00*/  @!P1 BRA `(.L_x_63) ;  /* 0x0000000000049947 */ /* 0x001fea0003800000 */
[----:B------:R0:W5:Y:S02]  /*3e10*/  LDG.E.LTC128B R127, desc[UR14][R148.64+0x20] ;  /* 0x0000200e947f7981 */ /* 0x000164000c1e1920 */
.L_x_63:
[----:B------:R-:W-:Y:S05]  /*3e20*/  BSYNC B1 ;  /* 0x0000000000017941 */ /* 0x000fea0003800000 */
.L_x_62:
[----:B-----5:R-:W-:-:S04]  /*3e30*/  IMAD R76, R127, R106, RZ ;  /* 0x0000006a7f4c7224 */ /* 0x020fc800078e02ff */
[----:B------:R-:W-:-:S05]  /*3e40*/  IMAD R83, R83, R107, R76 ;  /* 0x0000006b53537224 */ /* 0x000fca00078e024c */
[----:B------:R-:W-:Y:S01]  /*3e50*/  @P1 STG.E desc[UR14][R74.64+0x20], R83 ;  /* 0x000020534a001986 */ /* 0x000fe2000c10190e */
[----:B------:R-:W-:-:S04]  /*3e60*/  ISETP.GT.AND P1, PT, R126, 0x38, PT ;  /* 0x000000387e00780c */ /* 0x000fc80003f24270 */
        /* <DEDUP_REMOVED lines=9> */
[----:B------:R-:W-:-:S05]  /*3f00*/  IMAD R5, R84, R107, R5 ;  /* 0x0000006b54057224 */ /* 0x000fca00078e0205 */
[----:B------:R2:W-:Y:S01]  /*3f10*/  @P5 STG.E desc[UR14][R76.64], R5 ;  /* 0x000000054c005986 */ /* 0x0005e2000c10190e */
[----:B------:R-:W-:Y:S02]  /*3f20*/  ISETP.GT.AND P5, PT, R125, RZ, P6 ;  /* 0x000000ff7d00720c */ /* 0x000fe400037a4270 */
[----:B--2---:R-:W-:-:S11]  /*3f30*/  P2R R5, PR, RZ, 0x40 ;  /* 0x00000040ff057803 */ /* 0x004fd60000000000 */
[----:B------:R-:W-:Y:S05]  /*3f40*/  @!P5 BRA `(.L_x_65) ;  /* 0x000000000004d947 */ /* 0x000fea0003800000 */
[----:B------:R2:W5:Y:S02]  /*3f50*/  LDG.E.LTC128B R127, desc[UR14][R134.64] ;  /* 0x0000000e867f7981 */ /* 0x000564000c1e1920 */
.L_x_65:
[----:B------:R-:W-:Y:S05]  /*3f60*/  BSYNC B1 ;  /* 0x0000000000017941 */ /* 0x000fea0003800000 */
.L_x_64:
[----:B-----5:R-:W-:Y:S01]  /*3f70*/  IMAD R78, R127, R106, RZ ;  /* 0x0000006a7f4e7224 */ /* 0x020fe200078e02ff */
[----:B------:R-:W-:Y:S01]  /*3f80*/  BSSY B1, `(.L_x_66) ;  /* 0x0000007000017945 */ /* 0x000fe20003800000 */
[----:B------:R-:W-:Y:S02]  /*3f90*/  IMAD.IADD R9, R79, 0x1, R9 ;  /* 0x000000014f097824 */ /* 0x000fe400078e0209 */
[----:B------:R-:W-:-:S05]  /*3fa0*/  IMAD R85, R85, R107, R78 ;  /* 0x0000006b55557224 */ /* 0x000fca00078e024e */
[----:B------:R0:W-:Y:S01]  /*3fb0*/  @P5 STG.E desc[UR14][R8.64], R85 ;  /* 0x0000005508005986 */ /* 0x0001e2000c10190e */
[----:B------:R-:W-:-:S13]  /*3fc0*/  ISETP.GT.AND P5, PT, R125, 0x8, P1 ;  /* 0x000000087d00780c */ /* 0x000fda0000fa4270 */
[----:B0-----:R-:W-:Y:S05]  /*3fd0*/  @!P5 BRA `(.L_x_67) ;  /* 0x000000000004d947 */ /* 0x001fea0003800000 */
[----:B------:R0:W5:Y:S02]  /*3fe0*/  LDG.E.LTC128B R127, desc[UR14][R98.64+0x20] ;  /* 0x0000200e627f7981 */ /* 0x000164000c1e1920 */
.L_x_67:
[----:B------:R-:W-:Y:S05]  /*3ff0*/  BSYNC B1 ;  /* 0x0000000000017941 */ /* 0x000fea0003800000 */
.L_x_66:
[----:B-----5:R-:W-:Y:S01]  /*4000*/  IMAD R5, R127, R106, RZ ;  /* 0x0000006a7f057224 */ /* 0x020fe200078e02ff */
[----:B------:R-:W-:Y:S03]  /*4010*/  BSSY B1, `(.L_x_68) ;  /* 0x0000006000017945 */ /* 0x000fe60003800000 */
[----:B------:R-:W-:-:S05]  /*4020*/  IMAD R5, R86, R107, R5 ;  /* 0x0000006b56057224 */ /* 0x000fca00078e0205 */
[----:B------:R0:W-:Y:S01]  /*4030*/  @P5 STG.E desc[UR14][R76.64+0x20], R5 ;  /* 0x000020054c005986 */ /* 0x0001e2000c10190e */
[----:B------:R-:W-:-:S13]  /*4040*/  ISETP.GT.AND P5, PT, R125, 0x8, P6 ;  /* 0x000000087d00780c */ /* 0x000fda00037a4270 */
[----:B0-----:R-:W-:Y:S05]  /*4050*/  @!P5 BRA `(.L_x_69) ;  /* 0x000000000004d947 */ /* 0x001fea0003800000 */
[----:B------:R0:W5:Y:S02]  /*4060*/  LDG.E.LTC128B R127, desc[UR14][R100.64+0x20] ;  /* 0x0000200e647f7981 */ /* 0x000164000c1e1920 */
.L_x_69:
[----:B------:R-:W-:Y:S05]  /*4070*/  BSYNC B1 ;  /* 0x0000000000017941 */ /* 0x000fea0003800000 */
.L_x_68:
[----:B-----5:R-:W-:Y:S01]  /*4080*/  IMAD R78, R127, R106, RZ ;  /* 0x0000006a7f4e7224 */ /* 0x020fe200078e02ff */
[----:B------:R-:W-:Y:S03]  /*4090*/  BSSY B1, `(.L_x_70) ;  /* 0x0000006000017945 */ /* 0x000fe60003800000 */
[----:B------:R-:W-:-:S05]  /*40a0*/  IMAD R87, R87, R107, R78 ;  /* 0x0000006b57577224 */ /* 0x000fca00078e024e */
[----:B------:R0:W-:Y:S01]  /*40b0*/  @P5 STG.E desc[UR14][R8.64+0x20], R87 ;  /* 0x0000205708005986 */ /* 0x0001e2000c10190e */
[----:B------:R-:W-:-:S13]  /*40c0*/  ISETP.GT.AND P5, PT, R125, 0x80, P0 ;  /* 0x000000807d00780c */ /* 0x000fda00007a4270 */
[----:B0-----:R-:W-:Y:S05]  /*40d0*/  @!P5 BRA `(.L_x_71) ;  /* 0x000000000004d947 */ /* 0x001fea0003800000 */
[----:B------:R0:W5:Y:S02]  /*40e0*/  LDG.E.LTC128B R127, desc[UR14][R12.64+0x200] ;  /* 0x0002000e0c7f7981 */ /* 0x000164000c1e1920 */
.L_x_71:
[----:B------:R-:W-:Y:S05]  /*40f0*/  BSYNC B1 ;  /* 0x0000000000017941 */ /* 0x000fea0003800000 */
.L_x_70:
[----:B-----5:R-:W-:Y:S01]  /*4100*/  IMAD R5, R127, R106, RZ ;  /* 0x0000006a7f057224 */ /* 0x020fe200078e02ff */
[----:B------:R-:W-:Y:S03]  /*4110*/  BSSY B1, `(.L_x_72) ;  /* 0x0000007000017945 */ /* 0x000fe60003800000 */
[----:B------:R-:W-:-:S05]  /*4120*/  IMAD R5, R24, R107, R5 ;  /* 0x0000006b18057224 */ /* 0x000fca00078e0205 */
[----:B------:R0:W-:Y:S01]  /*4130*/  @P5 STG.E desc[UR14][R6.64+0x200], R5 ;  /* 0x0002000506005986 */ /* 0x0001e2000c10190e */
[----:B------:R-:W-:-:S04]  /*4140*/  LOP3.LUT P5, RZ, R130, 0x2, RZ, 0xc0, !PT ;  /* 0x0000000282ff7812 */ /* 0x000fc800078ac0ff */
[----:B------:R-:W-:-:S13]  /*4150*/  ISETP.GT.AND P5, PT, R125, 0x80, P5 ;  /* 0x000000807d00780c */ /* 0x000fda0002fa4270 */
[----:B0-----:R-:W-:Y:S05]  /*4160*/  @!P5 BRA `(.L_x_73) ;  /* 0x000000000004d947 */ /* 0x001fea0003800000 */
[----:B------:R0:W5:Y:S02]  /*4170*/  LDG.E.LTC128B R127, desc[UR14][R10.64+0x200] ;  /* 0x0002000e0a7f7981 */ /* 0x000164000c1e1920 */
.L_x_73:
[----:B------:R-:W-:Y:S05]  /*4180*/  BSYNC B1 ;  /* 0x0000000000017941 */ /* 0x000fea0003800000 */
.L_x_72:
[----:B-----5:R-:W-:Y:S01]  /*4190*/  IMAD R24, R127, R106, RZ ;  /* 0x0000006a7f187224 */ /* 0x020fe200078e02ff */
[----:B------:R-:W-:Y:S01]  /*41a0*/  ISETP.GT.AND P0, PT, R125, 0x88, P0 ;  /* 0x000000887d00780c */ /* 0x000fe20000704270 */
[----:B------:R-:W-:Y:S02]  /*41b0*/  BSSY B1, `(.L_x_74) ;  /* 0x0000005000017945 */ /* 0x000fe40003800000 */
[----:B------:R-:W-:-:S05]  /*41c0*/  IMAD R25, R25, R107, R24 ;  /* 0x0000006b19197224 */ /* 0x000fca00078e0218 */
[----:B------:R0:W-:Y:S05]  /*41d0*/  @P5 STG.E desc[UR14][R56.64+0x200], R25 ;  /* 0x0002001938005986 */ /* 0x0001ea000c10190e */
[----:B------:R-:W-:Y:S05]  /*41e0*/  @!P0 BRA `(.L_x_75) ;  /* 0x0000000000048947 */ /* 0x000fea0003800000 */
[----:B------:R0:W5:Y:S02]  /*41f0*/  LDG.E.LTC128B R127, desc[UR14][R12.64+0x220] ;  /* 0x0002200e0c7f7981 */ /* 0x000164000c1e1920 */
.L_x_75:
[----:B------:R-:W-:Y:S05]  /*4200*/  BSYNC B1 ;  /* 0x0000000000017941 */ /* 0x000fea0003800000 */
.L_x_74:
[----:B-----5:R-:W-:Y:S01]  /*4210*/  IMAD R5, R127, R106, RZ ;  /* 0x0000006a7f057224 */ /* 0x020fe200078e02ff */
[----:B------:R-:W-:Y:S01]  /*4220*/  LOP3.LUT P5, RZ, R130, 0x2, RZ, 0xc0, !PT ;  /* 0x0000000282ff7812 */ /* 0x000fe200078ac0ff */
[----:B------:R-:W-:Y:S02]  /*4230*/  BSSY B1, `(.L_x_76) ;  /* 0x0000006000017945 */ /* 0x000fe40003800000 */
[----:B------:R-:W-:-:S05]  /*4240*/  IMAD R5, R26, R107, R5 ;  /* 0x0000006b1a057224 */ /* 0x000fca00078e0205 */
[----:B------:R0:W-:Y:S01]  /*4250*/  @P0 STG.E desc[UR14][R6.64+0x220], R5 ;  /* 0x0002200506000986 */ /* 0x0001e2000c10190e */
[----:B------:R-:W-:-:S13]  /*4260*/  ISETP.GT.AND P0, PT, R125, 0x88, P5 ;  /* 0x000000887d00780c */ /* 0x000fda0002f04270 */
[----:B0-----:R-:W-:Y:S05]  /*4270*/  @!P0 BRA `(.L_x_77) ;  /* 0x0000000000048947 */ /* 0x001fea0003800000 */
[----:B------:R0:W5:Y:S02]  /*4280*/  LDG.E.LTC128B R127, desc[UR14][R10.64+0x220] ;  /* 0x0002200e0a7f7981 */ /* 0x000164000c1e1920 */
.L_x_77:
[----:B------:R-:W-:Y:S05]  /*4290*/  BSYNC B1 ;  /* 0x0000000000017941 */ /* 0x000fea0003800000 */
.L_x_76:
        /* <DEDUP_REMOVED lines=8> */
.L_x_79:
[----:B------:R-:W-:Y:S05]  /*4320*/  BSYNC B1 ;  /* 0x0000000000017941 */ /* 0x000fea0003800000 */
.L_x_78:
[----:B-----5:R-:W-:Y:S01]  /*4330*/  IMAD R5, R127, R106, RZ ;  /* 0x0000006a7f057224 */ /* 0x020fe200078e02ff */
[----:B------:R-:W-:Y:S03]  /*4340*/  BSSY B1, `(.L_x_80) ;  /* 0x0000006000017945 */ /* 0x000fe60003800000 */
[----:B------:R-:W-:-:S05]  /*4350*/  IMAD R5, R28, R107, R5 ;  /* 0x0000006b1c057224 */ /* 0x000fca00078e0205 */
[----:B------:R0:W-:Y:S01]  /*4360*/  @P0 STG.E desc[UR14][R18.64+0x200], R5 ;  /* 0x0002000512000986 */ /* 0x0001e2000c10190e */
[----:B------:R-:W-:-:S13]  /*4370*/  ISETP.GT.AND P0, PT, R125, 0x80, P4 ;  /* 0x000000807d00780c */ /* 0x000fda0002704270 */
[----:B0-----:R-:W-:Y:S05]  /*4380*/  @!P0 BRA `(.L_x_81) ;  /* 0x0000000000048947 */ /* 0x001fea0003800000 */
[----:B------:R0:W5:Y:S02]  /*4390*/  LDG.E.LTC128B R127, desc[UR14][R20.64+0x200] ;  /* 0x0002000e147f7981 */ /* 0x000164000c1e1920 */
.L_x_81:
[----:B------:R-:W-:Y:S05]  /*43a0*/  BSYNC B1 ;  /* 0x0000000000017941 */ /* 0x000fea0003800000 */
.L_x_80:
[----:B-----5:R-:W-:Y:S01]  /*43b0*/  IMAD R6, R127, R106, RZ ;  /* 0x0000006a7f067224 */ /* 0x020fe200078e02ff */
[----:B------:R-:W-:Y:S03]  /*43c0*/  BSSY B1, `(.L_x_82) ;  /* 0x0000006000017945 */ /* 0x000fe60003800000 */
[----:B------:R-:W-:-:S05]  /*43d0*/  IMAD R29, R29, R107, R6 ;  /* 0x0000006b1d1d7224 */ /* 0x000fca00078e0206 */
[----:B------:R0:W-:Y:S01]  /*43e0*/  @P0 STG.E desc[UR14][R14.64+0x200], R29 ;  /* 0x0002001d0e000986 */ /* 0x0001e2000c10190e */
[----:B------:R-:W-:-:S13]  /*43f0*/  ISETP.GT.AND P0, PT, R125, 0x88, P5 ;  /* 0x000000887d00780c */ /* 0x000fda0002f04270 */
[----:B0-----:R-:W-:Y:S05]  /*4400*/  @!P0 BRA `(.L_x_83) ;  /* 0x0000000000048947 */ /* 0x001fea0003800000 */
[----:B------:R0:W5:Y:S02]  /*4410*/  LDG.E.LTC128B R127, desc[UR14][R16.64+0x220] ;  /* 0x0002200e107f7981 */ /* 0x000164000c1e1920 */
.L_x_83:
[----:B------:R-:W-:Y:S05]  /*4420*/  BSYNC B1 ;  /* 0x0000000000017941 */ /* 0x000fea0003800000 */
.L_x_82:
[----:B-----5:R-:W-:Y:S01]  /*4430*/  IMAD R5, R127, R106, RZ ;  /* 0x0000006a7f057224 */ /* 0x020fe200078e02ff */
[----:B------:R-:W-:Y:S01]  /*4440*/  ISETP.GT.AND P4, PT, R125, 0x88, P4 ;  /* 0x000000887d00780c */ /* 0x000fe20002784270 */
[----:B------:R-:W-:Y:S02]  /*4450*/  BSSY B1, `(.L_x_84) ;  /* 0x0000005000017945 */ /* 0x000fe40003800000 */
[----:B------:R-:W-:-:S05]  /*4460*/  IMAD R5, R30, R107, R5 ;  /* 0x0000006b1e057224 */ /* 0x000fca00078e0205 */
[----:B------:R0:W-:Y:S05]  /*4470*/  @P0 STG.E desc[UR14][R22.64+0x220], R5 ;  /* 0x0002200516000986 */ /* 0x0001ea000c10190e */
[----:B------:R-:W-:Y:S05]  /*4480*/  @!P4 BRA `(.L_x_85) ;  /* 0x000000000004c947 */ /* 0x000fea0003800000 */
[----:B------:R0:W5:Y:S02]  /*4490*/  LDG.E.LTC128B R127, desc[UR14][R20.64+0x220] ;  /* 0x0002200e147f7981 */ /* 0x000164000c1e1920 */
.L_x_85:
[----:B------:R-:W-:Y:S05]  /*44a0*/  BSYNC B1 ;  /* 0x0000000000017941 */ /* 0x000fea0003800000 */
.L_x_84:
[----:B-----5:R-:W-:Y:S01]  /*44b0*/  IMAD R6, R127, R106, RZ ;  /* 0x0000006a7f067224 */ /* 0x020fe200078e02ff */
[----:B------:R-:W-:Y:S01]  /*44c0*/  LOP3.LUT P5, RZ, R130, 0x10, RZ, 0xc0, !PT ;  /* 0x0000001082ff7812 */ /* 0x000fe200078ac0ff */
[----:B------:R-:W-:Y:S02]  /*44d0*/  BSSY B1, `(.L_x_86) ;  /* 0x0000006000017945 */ /* 0x000fe40003800000 */
[----:B------:R-:W-:Y:S01]  /*44e0*/  IMAD R31, R31, R107, R6 ;  /* 0x0000006b1f1f7224 */ /* 0x000fe200078e0206 */
[----:B------:R-:W-:-:S04]  /*44f0*/  ISETP.GT.AND P0, PT, R125, 0x80, P5 ;  /* 0x000000807d00780c */ /* 0x000fc80002f04270 */
[----:B------:R0:W-:Y:S09]  /*4500*/  @P4 STG.E desc[UR14][R14.64+0x220], R31 ;  /* 0x0002201f0e004986 */ /* 0x0001f2000c10190e */
[----:B------:R-:W-:Y:S05]  /*4510*/  @!P0 BRA `(.L_x_87) ;  /* 0x0000000000048947 */ /* 0x000fea0003800000 */
[----:B------:R0:W5:Y:S02]  /*4520*/  LDG.E.LTC128B R127, desc[UR14][R60.64+0x200] ;  /* 0x0002000e3c7f7981 */ /* 0x000164000c1e1920 */
.L_x_87:
[----:B------:R-:W-:Y:S05]  /*4530*/  BSYNC B1 ;  /* 0x0000000000017941 */ /* 0x000fea0003800000 */
.L_x_86:
[----:B0----5:R-:W-:Y:S01]  /*4540*/  IMAD R5, R127, R106, RZ ;  /* 0x0000006a7f057224 */ /* 0x021fe200078e02ff */
[----:B------:R-:W-:Y:S01]  /*4550*/  LOP3.LUT P4, RZ, R130, 0x80, RZ, 0xc0, !PT ;  /* 0x0000008082ff7812 */ /* 0x000fe2000788c0ff */
[----:B------:R-:W-:Y:S02]  /*4560*/  BSSY B1, `(.L_x_88) ;  /* 0x0000006000017945 */ /* 0x000fe40003800000 */
[----:B------:R-:W-:-:S05]  /*4570*/  IMAD R5, R32, R107, R5 ;  /* 0x0000006b20057224 */ /* 0x000fca00078e0205 */
[----:B------:R0:W-:Y:S01]  /*4580*/  @P0 STG.E desc[UR14][R88.64+0x200], R5 ;  /* 0x0002000558000986 */ /* 0x0001e2000c10190e */
[----:B------:R-:W-:-:S13]  /*4590*/  ISETP.GT.AND P0, PT, R125, 0x80, P4 ;  /* 0x000000807d00780c */ /* 0x000fda0002704270 */
[----:B0-----:R-:W-:Y:S05]  /*45a0*/  @!P0 BRA `(.L_x_89) ;  /* 0x0000000000048947 */ /* 0x001fea0003800000 */
[----:B------:R0:W5:Y:S02]  /*45b0*/  LDG.E.LTC128B R127, desc[UR14][R58.64+0x200] ;  /* 0x0002000e3a7f7981 */ /* 0x000164000c1e1920 */
.L_x_89:
[----:B------:R-:W-:Y:S05]  /*45c0*/  BSYNC B1 ;  /* 0x0000000000017941 */ /* 0x000fea0003800000 */
.L_x_88:
[----:B-----5:R-:W-:Y:S01]  /*45d0*/  IMAD R6, R127, R106, RZ ;  /* 0x0000006a7f067224 */ /* 0x020fe200078e02ff */
[----:B------:R-:W-:Y:S03]  /*45e0*/  BSSY B1, `(.L_x_90) ;  /* 0x0000006000017945 */ /* 0x000fe60003800000 */
[----:B------:R-:W-:-:S05]  /*45f0*/  IMAD R33, R33, R107, R6 ;  /* 0x0000006b21217224 */ /* 0x000fca00078e0206 */
[----:B------:R0:W-:Y:S01]  /*4600*/  @P0 STG.E desc[UR14][R62.64+0x200], R33 ;  /* 0x000200213e000986 */ /* 0x0001e2000c10190e */
[----:B------:R-:W-:-:S13]  /*4610*/  ISETP.GT.AND P0, PT, R125, 0x88, P5 ;  /* 0x000000887d00780c */ /* 0x000fda0002f04270 */
[----:B0-----:R-:W-:Y:S05]  /*4620*/  @!P0 BRA `(.L_x_91) ;  /* 0x0000000000048947 */ /* 0x001fea0003800000 */
[----:B------:R0:W5:Y:S02]  /*4630*/  LDG.E.LTC128B R127, desc[UR14][R60.64+0x220] ;  /* 0x0002200e3c7f7981 */ /* 0x000164000c1e1920 */
.L_x_91:
[----:B------:R-:W-:Y:S05]  /*4640*/  BSYNC B1 ;  /* 0x0000000000017941 */ /* 0x000fea0003800000 */
.L_x_90:
[----:B-----5:R-:W-:Y:S01]  /*4650*/  IMAD R5, R127, R106, RZ ;  /* 0x0000006a7f057224 */ /* 0x020fe200078e02ff */
[----:B------:R-:W-:Y:S03]  /*4660*/  BSSY B1, `(.L_x_92) ;  /* 0x0000006000017945 */ /* 0x000fe60003800000 */
[----:B------:R-:W-:-:S05]  /*4670*/  IMAD R5, R34, R107, R5 ;  /* 0x0000006b22057224 */ /* 0x000fca00078e0205 */
[----:B------:R0:W-:Y:S01]  /*4680*/  @P0 STG.E desc[UR14][R88.64+0x220], R5 ;  /* 0x0002200558000986 */ /* 0x0001e2000c10190e */
[----:B------:R-:W-:-:S13]  /*4690*/  ISETP.GT.AND P0, PT, R125, 0x88, P4 ;  /* 0x000000887d00780c */ /* 0x000fda0002704270 */
[----:B0-----:R-:W-:Y:S05]  /*46a0*/  @!P0 BRA `(.L_x_93) ;  /* 0x0000000000048947 */ /* 0x001fea0003800000 */
[----:B------:R0:W5:Y:S02]  /*46b0*/  LDG.E.LTC128B R127, desc[UR14][R58.64+0x220] ;  /* 0x0002200e3a7f7981 */ /* 0x000164000c1e1920 */
.L_x_93:
[----:B------:R-:W-:Y:S05]  /*46c0*/  BSYNC B1 ;  /* 0x0000000000017941 */ /* 0x000fea0003800000 */
.L_x_92:
        /* <DEDUP_REMOVED lines=8> */
.L_x_95:
[----:B------:R-:W-:Y:S05]  /*4750*/  BSYNC B1 ;  /* 0x0000000000017941 */ /* 0x000fea0003800000 */
.L_x_94:
        /* <DEDUP_REMOVED lines=8> */
.L_x_97:
[----:B------:R-:W-:Y:S05]  /*47e0*/  BSYNC B1 ;  /* 0x0000000000017941 */ /* 0x000fea0003800000 */
.L_x_96:
[----:B-----5:R-:W-:Y:S01]  /*47f0*/  IMAD R6, R127, R106, RZ ;  /* 0x0000006a7f067224 */ /* 0x020fe200078e02ff */
[----:B------:R-:W-:Y:S03]  /*4800*/  BSSY B1, `(.L_x_98) ;  /* 0x0000006000017945 */ /* 0x000fe60003800000 */
[----:B------:R-:W-:-:S05]  /*4810*/  IMAD R37, R37, R107, R6 ;  /* 0x0000006b25257224 */ /* 0x000fca00078e0206 */
[----:B------:R0:W-:Y:S01]  /*4820*/  @P0 STG.E desc[UR14][R104.64+0x200], R37 ;  /* 0x0002002568000986 */ /* 0x0001e2000c10190e */
[----:B------:R-:W-:-:S13]  /*4830*/  ISETP.GT.AND P0, PT, R125, 0x88, P5 ;  /* 0x000000887d00780c */ /* 0x000fda0002f04270 */
[----:B0-----:R-:W-:Y:S05]  /*4840*/  @!P0 BRA `(.L_x_99) ;  /* 0x0000000000048947 */ /* 0x001fea0003800000 */
[----:B------:R0:W5:Y:S02]  /*4850*/  LDG.E.LTC128B R127, desc[UR14][R92.64+0x220] ;  /* 0x0002200e5c7f7981 */ /* 0x000164000c1e1920 */
.L_x_99:
[----:B------:R-:W-:Y:S05]  /*4860*/  BSYNC B1 ;  /* 0x0000000000017941 */ /* 0x000fea0003800000 */
.L_x_98:
[----:B-----5:R-:W-:Y:S01]  /*4870*/  IMAD R5, R127, R106, RZ ;  /* 0x0000006a7f057224 */ /* 0x020fe200078e02ff */
[----:B------:R-:W-:Y:S03]  /*4880*/  BSSY B1, `(.L_x_100) ;  /* 0x0000006000017945 */ /* 0x000fe60003800000 */
[----:B------:R-:W-:-:S05]  /*4890*/  IMAD R5, R38, R107, R5 ;  /* 0x0000006b26057224 */ /* 0x000fca00078e0205 */
[----:B------:R0:W-:Y:S01]  /*48a0*/  @P0 STG.E desc[UR14][R102.64+0x220], R5 ;  /* 0x0002200566000986 */ /* 0x0001e2000c10190e */
[----:B------:R-:W-:-:S13]  /*48b0*/  ISETP.GT.AND P0, PT, R125, 0x88, P4 ;  /* 0x000000887d00780c */ /* 0x000fda0002704270 */
[----:B0-----:R-:W-:Y:S05]  /*48c0*/  @!P0 BRA `(.L_x_101) ;  /* 0x0000000000048947 */ /* 0x001fea0003800000 */
[----:B------:R0:W5:Y:S02]  /*48d0*/  LDG.E.LTC128B R127, desc[UR14][R90.64+0x220] ;  /* 0x0002200e5a7f7981 */ /* 0x000164000c1e1920 */
.L_x_101:
[----:B------:R-:W-:Y:S05]  /*48e0*/  BSYNC B1 ;  /* 0x0000000000017941 */ /* 0x000fea0003800000 */
.L_x_100:
        /* <DEDUP_REMOVED lines=8> */
.L_x_103:
[----:B------:R-:W-:Y:S05]  /*4970*/  BSYNC B1 ;  /* 0x0000000000017941 */ /* 0x000fea0003800000 */
.L_x_102:
        /* <DEDUP_REMOVED lines=8> */
.L_x_105:
[----:B------:R-:W-:Y:S05]  /*4a00*/  BSYNC B1 ;  /* 0x0000000000017941 */ /* 0x000fea0003800000 */
.L_x_104:
[----:B-----5:R-:W-:Y:S01]  /*4a10*/  IMAD R6, R127, R106, RZ ;  /* 0x0000006a7f067224 */ /* 0x020fe200078e02ff */
[----:B------:R-:W-:Y:S03]  /*4a20*/  BSSY B1, `(.L_x_106) ;  /* 0x0000006000017945 */ /* 0x000fe60003800000 */
[----:B------:R-:W-:-:S05]  /*4a30*/  IMAD R41, R41, R107, R6 ;  /* 0x0000006b29297224 */ /* 0x000fca00078e0206 */
[----:B------:R0:W-:Y:S01]  /*4a40*/  @P0 STG.E desc[UR14][R64.64+0x200], R41 ;  /* 0x0002002940000986 */ /* 0x0001e2000c10190e */
[----:B------:R-:W-:-:S13]  /*4a50*/  ISETP.GT.AND P0, PT, R125, 0x88, P5 ;  /* 0x000000887d00780c */ /* 0x000fda0002f04270 */
[----:B0-----:R-:W-:Y:S05]  /*4a60*/  @!P0 BRA `(.L_x_107) ;  /* 0x0000000000048947 */ /* 0x001fea0003800000 */
[----:B------:R0:W5:Y:S02]  /*4a70*/  LDG.E.LTC128B R127, desc[UR14][R96.64+0x220] ;  /* 0x0002200e607f7981 */ /* 0x000164000c1e1920 */
.L_x_107:
[----:B------:R-:W-:Y:S05]  /*4a80*/  BSYNC B1 ;  /* 0x0000000000017941 */ /* 0x000fea0003800000 */
.L_x_106:
[----:B-----5:R-:W-:Y:S01]  /*4a90*/  IMAD R5, R127, R106, RZ ;  /* 0x0000006a7f057224 */ /* 0x020fe200078e02ff */
[----:B------:R-:W-:Y:S03]  /*4aa0*/  BSSY B1, `(.L_x_108) ;  /* 0x0000006000017945 */ /* 0x000fe60003800000 */
[----:B------:R-:W-:-:S05]  /*4ab0*/  IMAD R5, R42, R107, R5 ;  /* 0x0000006b2a057224 */ /* 0x000fca00078e0205 */
[----:B------:R0:W-:Y:S01]  /*4ac0*/  @P0 STG.E desc[UR14][R66.64+0x220], R5 ;  /* 0x0002200542000986 */ /* 0x0001e2000c10190e */
[----:B------:R-:W-:-:S13]  /*4ad0*/  ISETP.GT.AND P0, PT, R125, 0x88, P4 ;  /* 0x000000887d00780c */ /* 0x000fda0002704270 */
[----:B0-----:R-:W-:Y:S05]  /*4ae0*/  @!P0 BRA `(.L_x_109) ;  /* 0x0000000000048947 */ /* 0x001fea0003800000 */
[----:B------:R0:W5:Y:S02]  /*4af0*/  LDG.E.LTC128B R127, desc[UR14][R94.64+0x220] ;  /* 0x0002200e5e7f7981 */ /* 0x000164000c1e1920 */
.L_x_109:
[----:B------:R-:W-:Y:S05]  /*4b00*/  BSYNC B1 ;  /* 0x0000000000017941 */ /* 0x000fea0003800000 */
.L_x_108:
[----:B-----5:R-:W-:Y:S01]  /*4b10*/  IMAD R6, R127, R106, RZ ;  /* 0x0000006a7f067224 */ /* 0x020fe200078e02ff */
[----:B------:R-:W-:Y:S03]  /*4b20*/  BSSY B1, `(.L_x_110) ;  /* 0x0000006000017945 */ /* 0x000fe60003800000 */
[----:B------:R-:W-:-:S05]  /*4b30*/  IMAD R43, R43, R107, R6 ;  /* 0x0000006b2b2b7224 */ /* 0x000fca00078e0206 */
[----:B------:R0:W-:Y:S01]  /*4b40*/  @P0 STG.E desc[UR14][R64.64+0x220], R43 ;  /* 0x0002202b40000986 */ /* 0x0001e2000c10190e */
[----:B------:R-:W-:-:S13]  /*4b50*/  ISETP.GT.AND P0, PT, R125, 0x80, P3 ;  /* 0x000000807d00780c */ /* 0x000fda0001f04270 */
[----:B0-----:R-:W-:Y:S05]  /*4b60*/  @!P0 BRA `(.L_x_111) ;  /* 0x0000000000048947 */ /* 0x001fea0003800000 */
[----:B------:R0:W5:Y:S02]  /*4b70*/  LDG.E.LTC128B R127, desc[UR14][R108.64+0x200] ;  /* 0x0002000e6c7f7981 */ /* 0x000164000c1e1920 */
.L_x_111:
[----:B------:R-:W-:Y:S05]  /*4b80*/  BSYNC B1 ;  /* 0x0000000000017941 */ /* 0x000fea0003800000 */
.L_x_110:
[----:B-----5:R-:W-:Y:S01]  /*4b90*/  IMAD R5, R127, R106, RZ ;  /* 0x0000006a7f057224 */ /* 0x020fe200078e02ff */
[----:B------:R-:W-:Y:S01]  /*4ba0*/  ISETP.NE.AND P4, PT, R128, RZ, PT ;  /* 0x000000ff8000720c */ /* 0x000fe20003f85270 */
[----:B------:R-:W-:Y:S02]  /*4bb0*/  BSSY B1, `(.L_x_112) ;  /* 0x0000006000017945 */ /* 0x000fe40003800000 */
[----:B------:R-:W-:-:S05]  /*4bc0*/  IMAD R5, R44, R107, R5 ;  /* 0x0000006b2c057224 */ /* 0x000fca00078e0205 */
[----:B------:R0:W-:Y:S01]  /*4bd0*/  @P0 STG.E desc[UR14][R68.64+0x200], R5 ;  /* 0x0002000544000986 */ /* 0x0001e2000c10190e */
[----:B------:R-:W-:-:S13]  /*4be0*/  ISETP.GT.AND P0, PT, R125, 0x80, P4 ;  /* 0x000000807d00780c */ /* 0x000fda0002704270 */
[----:B0-----:R-:W-:Y:S05]  /*4bf0*/  @!P0 BRA `(.L_x_113) ;  /* 0x0000000000048947 */ /* 0x001fea0003800000 */
[----:B------:R0:W5:Y:S02]  /*4c00*/  LDG.E.LTC128B R127, desc[UR14][R110.64+0x200] ;  /* 0x0002000e6e7f7981 */ /* 0x000164000c1e1920 */
.L_x_113:
[----:B------:R-:W-:Y:S05]  /*4c10*/  BSYNC B1 ;  /* 0x0000000000017941 */ /* 0x000fea0003800000 */
.L_x_112:
[----:B-----5:R-:W-:Y:S01]  /*4c20*/  IMAD R6, R127, R106, RZ ;  /* 0x0000006a7f067224 */ /* 0x020fe200078e02ff */
[----:B------:R-:W-:Y:S01]  /*4c30*/  ISETP.GT.AND P3, PT, R125, 0x88, P3 ;  /* 0x000000887d00780c */ /* 0x000fe20001f64270 */
[----:B------:R-:W-:Y:S02]  /*4c40*/  BSSY B1, `(.L_x_114) ;  /* 0x0000005000017945 */ /* 0x000fe40003800000 */
[----:B------:R-:W-:-:S05]  /*4c50*/  IMAD R45, R45, R107, R6 ;  /* 0x0000006b2d2d7224 */ /* 0x000fca00078e0206 */
[----:B------:R0:W-:Y:S05]  /*4c60*/  @P0 STG.E desc[UR14][R70.64+0x200], R45 ;  /* 0x0002002d46000986 */ /* 0x0001ea000c10190e */
[----:B------:R-:W-:Y:S05]  /*4c70*/  @!P3 BRA `(.L_x_115) ;  /* 0x000000000004b947 */ /* 0x000fea0003800000 */
[----:B------:R0:W5:Y:S02]  /*4c80*/  LDG.E.LTC128B R127, desc[UR14][R108.64+0x220] ;  /* 0x0002200e6c7f7981 */ /* 0x000164000c1e1920 */
.L_x_115:
[----:B------:R-:W-:Y:S05]  /*4c90*/  BSYNC B1 ;  /* 0x0000000000017941 */ /* 0x000fea0003800000 */
.L_x_114:
[----:B-----5:R-:W-:Y:S01]  /*4ca0*/  IMAD R5, R127, R106, RZ ;  /* 0x0000006a7f057224 */ /* 0x020fe200078e02ff */
[----:B------:R-:W-:Y:S01]  /*4cb0*/  ISETP.GT.AND P0, PT, R125, 0x88, P4 ;  /* 0x000000887d00780c */ /* 0x000fe20002704270 */
[----:B------:R-:W-:Y:S02]  /*4cc0*/  BSSY B1, `(.L_x_116) ;  /* 0x0000005000017945 */ /* 0x000fe40003800000 */
[----:B------:R-:W-:-:S05]  /*4cd0*/  IMAD R5, R46, R107, R5 ;  /* 0x0000006b2e057224 */ /* 0x000fca00078e0205 */
[----:B------:R0:W-:Y:S05]  /*4ce0*/  @P3 STG.E desc[UR14][R68.64+0x220], R5 ;  /* 0x0002200544003986 */ /* 0x0001ea000c10190e */
[----:B------:R-:W-:Y:S05]  /*4cf0*/  @!P0 BRA `(.L_x_117) ;  /* 0x0000000000048947 */ /* 0x000fea0003800000 */
[----:B------:R0:W5:Y:S02]  /*4d00*/  LDG.E.LTC128B R127, desc[UR14][R110.64+0x220] ;  /* 0x0002200e6e7f7981 */ /* 0x000164000c1e1920 */
.L_x_117:
[----:B------:R-:W-:Y:S05]  /*4d10*/  BSYNC B1 ;  /* 0x0000000000017941 */ /* 0x000fea0003800000 */
.L_x_116:
[----:B-----5:R-:W-:Y:S01]  /*4d20*/  IMAD R6, R127, R106, RZ ;  /* 0x0000006a7f067224 */ /* 0x020fe200078e02ff */
[----:B------:R-:W-:Y:S01]  /*4d30*/  ISETP.GT.AND P3, PT, R125, 0x80, P2 ;  /* 0x000000807d00780c */ /* 0x000fe20001764270 */
[----:B------:R-:W-:Y:S02]  /*4d40*/  BSSY B1, `(.L_x_118) ;  /* 0x0000005000017945 */ /* 0x000fe40003800000 */
[----:B------:R-:W-:-:S05]  /*4d50*/  IMAD R47, R47, R107, R6 ;  /* 0x0000006b2f2f7224 */ /* 0x000fca00078e0206 */
[----:B------:R0:W-:Y:S05]  /*4d60*/  @P0 STG.E desc[UR14][R70.64+0x220], R47 ;  /* 0x0002202f46000986 */ /* 0x0001ea000c10190e */
[----:B------:R-:W-:Y:S05]  /*4d70*/  @!P3 BRA `(.L_x_119) ;  /* 0x000000000004b947 */ /* 0x000fea0003800000 */
[----:B------:R0:W5:Y:S02]  /*4d80*/  LDG.E.LTC128B R127, desc[UR14][R138.64+0x200] ;  /* 0x0002000e8a7f7981 */ /* 0x000164000c1e1920 */
.L_x_119:
[----:B------:R-:W-:Y:S05]  /*4d90*/  BSYNC B1 ;  /* 0x0000000000017941 */ /* 0x000fea0003800000 */
.L_x_118:
[----:B0----5:R-:W-:Y:S01]  /*4da0*/  IMAD R5, R127, R106, RZ ;  /* 0x0000006a7f057224 */ /* 0x021fe200078e02ff */
[----:B------:R-:W-:Y:S01]  /*4db0*/  ISETP.NE.AND P4, PT, R80, RZ, PT ;  /* 0x000000ff5000720c */ /* 0x000fe20003f85270 */
[----:B------:R-:W-:Y:S02]  /*4dc0*/  BSSY B1, `(.L_x_120) ;  /* 0x0000006000017945 */ /* 0x000fe40003800000 */
[----:B------:R-:W-:Y:S01]  /*4dd0*/  IMAD R5, R48, R107, R5 ;  /* 0x0000006b30057224 */ /* 0x000fe200078e0205 */
[----:B------:R-:W-:-:S04]  /*4de0*/  ISETP.GT.AND P0, PT, R125, 0x80, P4 ;  /* 0x000000807d00780c */ /* 0x000fc80002704270 */
[----:B------:R0:W-:Y:S09]  /*4df0*/  @P3 STG.E desc[UR14][R72.64+0x200], R5 ;  /* 0x0002000548003986 */ /* 0x0001f2000c10190e */
[----:B------:R-:W-:Y:S05]  /*4e00*/  @!P0 BRA `(.L_x_121) ;  /* 0x0000000000048947 */ /* 0x000fea0003800000 */
[----:B------:R0:W5:Y:S02]  /*4e10*/  LDG.E.LTC128B R127, desc[UR14][R148.64+0x200] ;  /* 0x0002000e947f7981 */ /* 0x000164000c1e1920 */
.L_x_121:
[----:B------:R-:W-:Y:S05]  /*4e20*/  BSYNC B1 ;  /* 0x0000000000017941 */ /* 0x000fea0003800000 */
.L_x_120:
[----:B-----5:R-:W-:Y:S01]  /*4e30*/  IMAD R6, R127, R106, RZ ;  /* 0x0000006a7f067224 */ /* 0x020fe200078e02ff */
[----:B------:R-:W-:Y:S01]  /*4e40*/  ISETP.GT.AND P2, PT, R125, 0x88, P2 ;  /* 0x000000887d00780c */ /* 0x000fe20001744270 */
[----:B------:R-:W-:Y:S02]  /*4e50*/  BSSY B1, `(.L_x_122) ;  /* 0x0000005000017945 */ /* 0x000fe40003800000 */
[----:B------:R-:W-:-:S05]  /*4e60*/  IMAD R49, R49, R107, R6 ;  /* 0x0000006b31317224 */ /* 0x000fca00078e0206 */
[----:B------:R0:W-:Y:S05]  /*4e70*/  @P0 STG.E desc[UR14][R74.64+0x200], R49 ;  /* 0x000200314a000986 */ /* 0x0001ea000c10190e */
[----:B------:R-:W-:Y:S05]  /*4e80*/  @!P2 BRA `(.L_x_123) ;  /* 0x000000000004a947 */ /* 0x000fea0003800000 */
[----:B------:R0:W5:Y:S02]  /*4e90*/  LDG.E.LTC128B R127, desc[UR14][R138.64+0x220] ;  /* 0x0002200e8a7f7981 */ /* 0x000164000c1e1920 */
.L_x_123:
[----:B------:R-:W-:Y:S05]  /*4ea0*/  BSYNC B1 ;  /* 0x0000000000017941 */ /* 0x000fea0003800000 */
.L_x_122:
[----:B0----5:R-:W-:Y:S01]  /*4eb0*/  IMAD R5, R127, R106, RZ ;  /* 0x0000006a7f057224 */ /* 0x021fe200078e02ff */
[----:B------:R-:W-:Y:S01]  /*4ec0*/  ISETP.GT.AND P0, PT, R125, 0x88, P4 ;  /* 0x000000887d00780c */ /* 0x000fe20002704270 */
[----:B------:R-:W-:Y:S02]  /*4ed0*/  BSSY B1, `(.L_x_124) ;  /* 0x0000005000017945 */ /* 0x000fe40003800000 */
[----:B------:R-:W-:-:S05]  /*4ee0*/  IMAD R5, R50, R107, R5 ;  /* 0x0000006b32057224 */ /* 0x000fca00078e0205 */
[----:B------:R0:W-:Y:S05]  /*4ef0*/  @P2 STG.E desc[UR14][R72.64+0x220], R5 ;  /* 0x0002200548002986 */ /* 0x0001ea000c10190e */
[----:B------:R-:W-:Y:S05]  /*4f00*/  @!P0 BRA `(.L_x_125) ;  /* 0x0000000000048947 */ /* 0x000fea0003800000 */
[----:B------:R0:W5:Y:S02]  /*4f10*/  LDG.E.LTC128B R127, desc[UR14][R148.64+0x220] ;  /* 0x0002200e947f7981 */ /* 0x000164000c1e1920 */
.L_x_125:
[----:B------:R-:W-:Y:S05]  /*4f20*/  BSYNC B1 ;  /* 0x0000000000017941 */ /* 0x000fea0003800000 */
.L_x_124:
[----:B-----5:R-:W-:Y:S01]  /*4f30*/  IMAD R6, R127, R106, RZ ;  /* 0x0000006a7f067224 */ /* 0x020fe200078e02ff */
[----:B------:R-:W-:Y:S01]  /*4f40*/  ISETP.GT.AND P2, PT, R125, 0x80, P1 ;  /* 0x000000807d00780c */ /* 0x000fe20000f44270 */
[----:B------:R-:W-:Y:S02]  /*4f50*/  BSSY B1, `(.L_x_126) ;  /* 0x0000005000017945 */ /* 0x000fe40003800000 */
[----:B------:R-:W-:-:S05]  /*4f60*/  IMAD R51, R51, R107, R6 ;  /* 0x0000006b33337224 */ /* 0x000fca00078e0206 */
[----:B------:R0:W-:Y:S05]  /*4f70*/  @P0 STG.E desc[UR14][R74.64+0x220], R51 ;  /* 0x000220334a000986 */ /* 0x0001ea000c10190e */
[----:B------:R-:W-:Y:S05]  /*4f80*/  @!P2 BRA `(.L_x_127) ;  /* 0x000000000004a947 */ /* 0x000fea0003800000 */
[----:B------:R0:W5:Y:S02]  /*4f90*/  LDG.E.LTC128B R127, desc[UR14][R98.64+0x200] ;  /* 0x0002000e627f7981 */ /* 0x000164000c1e1920 */
.L_x_127:
[----:B------:R-:W-:Y:S05]  /*4fa0*/  BSYNC B1 ;  /* 0x0000000000017941 */ /* 0x000fea0003800000 */
.L_x_126:
[----:B0----5:R-:W-:Y:S01]  /*4fb0*/  IMAD R5, R127, R106, RZ ;  /* 0x0000006a7f057224 */ /* 0x021fe200078e02ff */
[----:B------:R-:W-:Y:S01]  /*4fc0*/  ISETP.GT.AND P0, PT, R125, 0x80, P6 ;  /* 0x000000807d00780c */ /* 0x000fe20003704270 */
[----:B------:R-:W-:Y:S02]  /*4fd0*/  BSSY B1, `(.L_x_128) ;  /* 0x0000005000017945 */ /* 0x000fe40003800000 */
[----:B------:R-:W-:-:S05]  /*4fe0*/  IMAD R5, R52, R107, R5 ;  /* 0x0000006b34057224 */ /* 0x000fca00078e0205 */
[----:B------:R0:W-:Y:S05]  /*4ff0*/  @P2 STG.E desc[UR14][R76.64+0x200], R5 ;  /* 0x000200054c002986 */ /* 0x0001ea000c10190e */
[----:B------:R-:W-:Y:S05]  /*5000*/  @!P0 BRA `(.L_x_129) ;  /* 0x0000000000048947 */ /* 0x000fea0003800000 */
[----:B------:R0:W5:Y:S02]  /*5010*/  LDG.E.LTC128B R127, desc[UR14][R100.64+0x200] ;  /* 0x0002000e647f7981 */ /* 0x000164000c1e1920 */
.L_x_129:
[----:B------:R-:W-:Y:S05]  /*5020*/  BSYNC B1 ;  /* 0x0000000000017941 */ /* 0x000fea0003800000 */
.L_x_128:
[----:B-----5:R-:W-:Y:S01]  /*5030*/  IMAD R6, R127, R106, RZ ;  /* 0x0000006a7f067224 */ /* 0x020fe200078e02ff */
[----:B------:R-:W-:Y:S01]  /*5040*/  ISETP.GT.AND P1, PT, R125, 0x88, P1 ;  /* 0x000000887d00780c */ /* 0x000fe20000f24270 */
[----:B------:R-:W-:Y:S02]  /*5050*/  BSSY B1, `(.L_x_130) ;  /* 0x0000005000017945 */ /* 0x000fe40003800000 */
[----:B------:R-:W-:-:S05]  /*5060*/  IMAD R53, R53, R107, R6 ;  /* 0x0000006b35357224 */ /* 0x000fca00078e0206 */
[----:B------:R0:W-:Y:S05]  /*5070*/  @P0 STG.E desc[UR14][R8.64+0x200], R53 ;  /* 0x0002003508000986 */ /* 0x0001ea000c10190e */
[----:B------:R-:W-:Y:S05]  /*5080*/  @!P1 BRA `(.L_x_131) ;  /* 0x0000000000049947 */ /* 0x000fea0003800000 */
[----:B------:R0:W5:Y:S02]  /*5090*/  LDG.E.LTC128B R127, desc[UR14][R98.64+0x220] ;  /* 0x0002200e627f7981 */ /* 0x000164000c1e1920 */
.L_x_131:
[----:B------:R-:W-:Y:S05]  /*50a0*/  BSYNC B1 ;  /* 0x0000000000017941 */ /* 0x000fea0003800000 */
.L_x_130:
[----:B0----5:R-:W-:Y:S01]  /*50b0*/  IMAD R5, R127, R106, RZ ;  /* 0x0000006a7f057224 */ /* 0x021fe200078e02ff */
[----:B------:R-:W-:Y:S01]  /*50c0*/  ISETP.GT.AND P0, PT, R125, 0x88, P6 ;  /* 0x000000887d00780c */ /* 0x000fe20003704270 */
[----:B------:R-:W-:Y:S02]  /*50d0*/  BSSY B1, `(.L_x_132) ;  /* 0x0000005000017945 */ /* 0x000fe40003800000 */
[----:B------:R-:W-:-:S05]  /*50e0*/  IMAD R5, R54, R107, R5 ;  /* 0x0000006b36057224 */ /* 0x000fca00078e0205 */
[----:B------:R0:W-:Y:S05]  /*50f0*/  @P1 STG.E desc[UR14][R76.64+0x220], R5 ;  /* 0x000220054c001986 */ /* 0x0001ea000c10190e */
[----:B------:R-:W-:Y:S05]  /*5100*/  @!P0 BRA `(.L_x_133) ;  /* 0x0000000000048947 */ /* 0x000fea0003800000 */
[----:B------:R0:W5:Y:S02]  /*5110*/  LDG.E.LTC128B R127, desc[UR14][R100.64+0x220] ;  /* 0x0002200e647f7981 */ /* 0x000164000c1e1920 */
.L_x_133:
[----:B------:R-:W-:Y:S05]  /*5120*/  BSYNC B1 ;  /* 0x0000000000017941 */ /* 0x000fea0003800000 */
.L_x_132:
[----:B-----5:R-:W-:-:S04]  /*5130*/  IMAD R6, R127, R106, RZ ;  /* 0x0000006a7f067224 */ /* 0x020fc800078e02ff */
[----:B------:R-:W-:Y:S01]  /*5140*/  IMAD R55, R55, R107, R6 ;  /* 0x0000006b37377224 */ /* 0x000fe200078e0206 */
[----:B------:R-:W-:Y:S06]  /*5150*/  @!P0 BRA `(.L_x_134) ;  /* 0x0000001000988947 */ /* 0x000fec0003800000 */
[----:B------:R0:W-:Y:S01]  /*5160*/  STG.E desc[UR14][R8.64+0x220], R55 ;  /* 0x0002203708007986 */ /* 0x0001e2000c10190e */
[----:B------:R-:W-:Y:S05]  /*5170*/  BRA `(.L_x_134) ;  /* 0x0000001000907947 */ /* 0x000fea0003800000 */
.L_x_23:
[----:B------:R-:W-:Y:S01]  /*5180*/  ISETP.GT.AND P6, PT, R126, 0x1, PT ;  /* 0x000000017e00780c */ /* 0x000fe20003fc4270 */
[----:B------:R-:W-:Y:S01]  /*5190*/  ULDC.64 UR8, c[0x0][0x6c0] ;  /* 0x0001b00000087ab9 */ /* 0x000fe20000000a00 */
[-C--:B--2---:R-:W-:Y:S01]  /*51a0*/  IMAD R5, R56, R107.reuse, RZ ;  /* 0x0000006b38057224 */ /* 0x084fe200078e02ff */
[----:B------:R-:W-:Y:S01]  /*51b0*/  LEA R6, P3, R12, UR8, 0x2 ;  /* 0x000000080c067c11 */ /* 0x000fe2000f8610ff */
[-C--:B------:R-:W-:Y:S01]  /*51c0*/  IMAD R57, R57, R107.reuse, RZ ;  /* 0x0000006b39397224 */ /* 0x080fe200078e02ff */
[----:B------:R-:W-:Y:S01]  /*51d0*/  ISETP.GT.AND P1, PT, R125, RZ, P6 ;  /* 0x000000ff7d00720c */ /* 0x000fe20003724270 */
[-C--:B------:R-:W-:Y:S01]  /*51e0*/  IMAD R13, R58, R107.reuse, RZ ;  /* 0x0000006b3a0d7224 */ /* 0x080fe200078e02ff */
[----:B------:R-:W-:Y:S01]  /*51f0*/  LEA.HI.X R7, R12, UR9, R19, 0x2, P3 ;  /* 0x000000090c077c11 */ /* 0x000fe200098f1413 */
[----:B------:R-:W-:Y:S01]  /*5200*/  IMAD R59, R59, R107, RZ ;  /* 0x0000006b3b3b7224 */ /* 0x000fe200078e02ff */
[----:B------:R-:W-:Y:S01]  /*5210*/  LEA R10, P4, R8, R6, 0x2 ;  /* 0x00000006080a7211 */ /* 0x000fe200078810ff */
[----:B------:R-:W-:Y:S01]  /*5220*/  USHF.L.U32 UR8, UR6, 0x2, URZ ;  /* 0x0000000206087899 */ /* 0x000fe2000800063f */
[----:B------:R-:W-:Y:S01]  /*5230*/  ISETP.GT.AND P5, PT, R126, 0x8, PT ;  /* 0x000000087e00780c */ /* 0x000fe20003fa4270 */
[----:B------:R0:W-:Y:S01]  /*5240*/  @P2 STG.E desc[UR14][R6.64], R5 ;  /* 0x0000000506002986 */ /* 0x0001e2000c10190e */
[C---:B------:R-:W-:Y:S01]  /*5250*/  LEA.HI.X R11, R8.reuse, R7, R9, 0x2, P4 ;  /* 0x00000007080b7211 */ /* 0x040fe200020f1409 */
[----:B------:R-:W-:Y:S01]  /*5260*/  IMAD R9, R9, 0x1c, RZ ;  /* 0x0000001c09097824 */ /* 0x000fe200078e02ff */
[C---:B------:R-:W-:Y:S01]  /*5270*/  ISETP.GT.AND P3, PT, R125.reuse, 0x8, P0 ;  /* 0x000000087d00780c */ /* 0x040fe20000764270 */
[----:B------:R-:W-:Y:S01]  /*5280*/  USHF.L.U64.HI UR7, UR6, 0x2, UR5 ;  /* 0x0000000206077899 */ /* 0x000fe20008010205 */
[C---:B------:R-:W-:Y:S01]  /*5290*/  ISETP.GT.AND P2, PT, R125.reuse, 0x8, P6 ;  /* 0x000000087d00780c */ /* 0x040fe20003744270 */
[----:B------:R-:W-:Y:S01]  /*52a0*/  @P1 STG.E desc[UR14][R10.64], R57 ;  /* 0x000000390a001986 */ /* 0x000fe2000c10190e */
[----:B------:R-:W-:Y:S01]  /*52b0*/  ISETP.GT.AND P1, PT, R125, RZ, P5 ;  /* 0x000000ff7d00720c */ /* 0x000fe20002f24270 */
[----:B------:R-:W-:Y:S01]  /*52c0*/  IMAD.WIDE.U32 R14, R8, 0x1c, R10 ;  /* 0x0000001c080e7825 */ /* 0x000fe200078e000a */
[----:B------:R-:W-:-:S03]  /*52d0*/  ISETP.GT.AND P4, PT, R126, 0x9, PT ;  /* 0x000000097e00780c */ /* 0x000fc60003f84270 */
[-C--:B0-----:R-:W-:Y:S02]  /*52e0*/  IMAD R5, R60, R107.reuse, RZ ;  /* 0x0000006b3c057224 */ /* 0x081fe400078e02ff */
[----:B------:R-:W-:Y:S02]  /*52f0*/  IMAD.IADD R15, R9, 0x1, R15 ;  /* 0x00000001090f7824 */ /* 0x000fe400078e020f */
[----:B------:R0:W-:Y:S01]  /*5300*/  @P3 STG.E desc[UR14][R6.64+0x20], R13 ;  /* 0x0000200d06003986 */ /* 0x0001e2000c10190e */
[-C--:B------:R-:W-:Y:S01]  /*5310*/  IMAD R9, R61, R107.reuse, RZ ;  /* 0x0000006b3d097224 */ /* 0x080fe200078e02ff */
[----:B------:R-:W-:Y:S01]  /*5320*/  ISETP.GT.AND P3, PT, R126, 0x11, PT ;  /* 0x000000117e00780c */ /* 0x000fe20003f64270 */
[-C--:B------:R-:W-:Y:S01]  /*5330*/  IMAD R63, R63, R107.reuse, RZ ;  /* 0x0000006b3f3f7224 */ /* 0x080fe200078e02ff */
[----:B------:R-:W-:Y:S01]  /*5340*/  @P2 STG.E desc[UR14][R10.64+0x20], R59 ;  /* 0x0000203b0a002986 */ /* 0x000fe2000c10190e */
[----:B------:R-:W-:Y:S01]  /*5350*/  ISETP.GT.AND P2, PT, R125, RZ, P4 ;  /* 0x000000ff7d00720c */ /* 0x000fe20002744270 */
[----:B------:R-:W-:-:S02]  /*5360*/  IMAD R65, R65, R107, RZ ;  /* 0x0000006b41417224 */ /* 0x000fc400078e02ff */
[----:B------:R1:W-:Y:S01]  /*5370*/  @P1 STG.E desc[UR14][R14.64], R5 ;  /* 0x000000050e001986 */ /* 0x0003e2000c10190e */
[----:B------:R-:W-:Y:S01]  /*5380*/  IADD3 R18, P1, R10, UR8, RZ ;  /* 0x000000080a127c10 */ /* 0x000fe2000ff3e0ff */
[-C--:B------:R-:W-:Y:S02]  /*5390*/  IMAD R67, R67, R107.reuse, RZ ;  /* 0x0000006b43437224 */ /* 0x080fe400078e02ff */
[-C--:B0-----:R-:W-:Y:S01]  /*53a0*/  IMAD R13, R62, R107.reuse, RZ ;  /* 0x0000006b3e0d7224 */ /* 0x081fe200078e02ff */
[----:B------:R-:W-:Y:S01]  /*53b0*/  IADD3.X R19, R11, UR7, RZ, P1, !PT ;  /* 0x000000070b137c10 */ /* 0x000fe20008ffe4ff */
[-C--:B------:R-:W-:Y:S01]  /*53c0*/  IMAD R57, R68, R107.reuse, RZ ;  /* 0x0000006b44397224 */ /* 0x080fe200078e02ff */
[----:B------:R-:W-:Y:S01]  /*53d0*/  ISETP.GT.AND P1, PT, R125, 0x8, P5 ;  /* 0x000000087d00780c */ /* 0x000fe20002f24270 */
[-C--:B------:R-:W-:Y:S02]  /*53e0*/  IMAD R69, R69, R107.reuse, RZ ;  /* 0x0000006b45457224 */ /* 0x080fe400078e02ff */
[----:B------:R-:W-:Y:S01]  /*53f0*/  @P2 STG.E desc[UR14][R18.64], R9 ;  /* 0x0000000912002986 */ /* 0x000fe2000c10190e */
[----:B------:R-:W-:Y:S01]  /*5400*/  ISETP.GT.AND P2, PT, R125, 0x8, P4 ;  /* 0x000000087d00780c */ /* 0x000fe20002744270 */
[-C--:B-1----:R-:W-:Y:S01]  /*5410*/  IMAD R5, R64, R107.reuse, RZ ;  /* 0x0000006b40057224 */ /* 0x082fe200078e02ff */
[----:B------:R-:W-:Y:S01]  /*5420*/  ISETP.GT.AND P4, PT, R126, 0x10, PT ;  /* 0x000000107e00780c */ /* 0x000fe20003f84270 */
[----:B------:R-:W-:-:S02]  /*5430*/  IMAD R71, R71, R107, RZ ;  /* 0x0000006b47477224 */ /* 0x000fc400078e02ff */
[-C--:B------:R-:W-:Y:S02]  /*5440*/  IMAD R73, R73, R107.reuse, RZ ;  /* 0x0000006b49497224 */ /* 0x080fe400078e02ff */
[-C--:B------:R-:W-:Y:S02]  /*5450*/  IMAD R75, R75, R107.reuse, RZ ;  /* 0x0000006b4b4b7224 */ /* 0x080fe400078e02ff */
[----:B------:R-:W-:Y:S01]  /*5460*/  @P1 STG.E desc[UR14][R14.64+0x20], R13 ;  /* 0x0000200d0e001986 */ /* 0x000fe2000c10190e */
[----:B------:R-:W-:Y:S01]  /*5470*/  IADD3 R60, P1, R14, UR8, RZ ;  /* 0x000000080e3c7c10 */ /* 0x000fe2000ff3e0ff */
[-C--:B------:R-:W-:Y:S02]  /*5480*/  IMAD R77, R77, R107.reuse, RZ ;  /* 0x0000006b4d4d7224 */ /* 0x080fe400078e02ff */
[----:B------:R-:W-:Y:S01]  /*5490*/  @P2 STG.E desc[UR14][R18.64+0x20], R63 ;  /* 0x0000203f12002986 */ /* 0x000fe2000c10190e */
[----:B------:R-:W-:Y:S01]  /*54a0*/  IADD3.X R61, R15, UR7, RZ, P1, !PT ;  /* 0x000000070f3d7c10 */ /* 0x000fe20008ffe4ff */
[-C--:B------:R-:W-:Y:S01]  /*54b0*/  IMAD R79, R79, R107.reuse, RZ ;  /* 0x0000006b4f4f7224 */ /* 0x080fe200078e02ff */
[----:B------:R-:W-:Y:S01]  /*54c0*/  ISETP.GT.AND P1, PT, R125, RZ, P4 ;  /* 0x000000ff7d00720c */ /* 0x000fe20002724270 */
[-C--:B------:R-:W-:Y:S01]  /*54d0*/  IMAD R97, R80, R107.reuse, RZ ;  /* 0x0000006b50617224 */ /* 0x080fe200078e02ff */
[----:B------:R-:W-:Y:S01]  /*54e0*/  ISETP.GT.AND P2, PT, R126, 0x19, PT ;  /* 0x000000197e00780c */ /* 0x000fe20003f44270 */
[----:B------:R-:W-:-:S02]  /*54f0*/  IMAD R81, R81, R107, RZ ;  /* 0x0000006b51517224 */ /* 0x000fc400078e02ff */
[-C--:B------:R-:W-:Y:S02]  /*5500*/  IMAD R83, R83, R107.reuse, RZ ;  /* 0x0000006b53537224 */ /* 0x080fe400078e02ff */
[-C--:B------:R-:W-:Y:S02]  /*5510*/  IMAD R85, R85, R107.reuse, RZ ;  /* 0x0000006b55557224 */ /* 0x080fe400078e02ff */
[-C--:B------:R-:W-:Y:S02]  /*5520*/  IMAD R87, R87, R107.reuse, RZ ;  /* 0x0000006b57577224 */ /* 0x080fe400078e02ff */
[-C--:B------:R-:W-:Y:S02]  /*5530*/  IMAD R25, R25, R107.reuse, RZ ;  /* 0x0000006b19197224 */ /* 0x080fe400078e02ff */
[----:B------:R0:W-:Y:S01]  /*5540*/  @P1 STG.E desc[UR14][R60.64], R5 ;  /* 0x000000053c001986 */ /* 0x0001e2000c10190e */
[----:B------:R-:W-:Y:S01]  /*5550*/  IADD3 R88, P1, R18, UR8, RZ ;  /* 0x0000000812587c10 */ /* 0x000fe2000ff3e0ff */
[----:B------:R-:W-:-:S02]  /*5560*/  IMAD R27, R27, R107, RZ ;  /* 0x0000006b1b1b7224 */ /* 0x000fc400078e02ff */
[-C--:B------:R-:W-:Y:S01]  /*5570*/  IMAD R29, R29, R107.reuse, RZ ;  /* 0x0000006b1d1d7224 */ /* 0x080fe200078e02ff */
[----:B------:R-:W-:Y:S01]  /*5580*/  IADD3.X R89, R19, UR7, RZ, P1, !PT ;  /* 0x0000000713597c10 */ /* 0x000fe20008ffe4ff */
[-C--:B------:R-:W-:Y:S01]  /*5590*/  IMAD R31, R31, R107.reuse, RZ ;  /* 0x0000006b1f1f7224 */ /* 0x080fe200078e02ff */
[----:B------:R-:W-:Y:S01]  /*55a0*/  IADD3 R22, P1, R88, UR8, RZ ;  /* 0x0000000858167c10 */ /* 0x000fe2000ff3e0ff */
[-C--:B------:R-:W-:Y:S02]  /*55b0*/  IMAD R33, R33, R107.reuse, RZ ;  /* 0x0000006b21217224 */ /* 0x080fe400078e02ff */
[-C--:B------:R-:W-:Y:S01]  /*55c0*/  IMAD R35, R35, R107.reuse, RZ ;  /* 0x0000006b23237224 */ /* 0x080fe200078e02ff */
[----:B------:R-:W-:Y:S01]  /*55d0*/  IADD3.X R23, R89, UR7, RZ, P1, !PT ;  /* 0x0000000759177c10 */ /* 0x000fe20008ffe4ff */
[-C--:B0-----:R-:W-:Y:S01]  /*55e0*/  IMAD R5, R66, R107.reuse, RZ ;  /* 0x0000006b42057224 */ /* 0x081fe200078e02ff */
        /* <DEDUP_REMOVED lines=9> */
[-C--:B------:R-:W-:Y:S01]  /*5680*/  IMAD R47, R47, R107.reuse, RZ ;  /* 0x0000006b2f2f7224 */ /* 0x080fe200078e02ff */
[----:B------:R-:W-:Y:S01]  /*5690*/  IADD3 R8, P1, R16, UR8, RZ ;  /* 0x0000000810087c10 */ /* 0x000fe2000ff3e0ff */
[----:B------:R-:W-:-:S02]  /*56a0*/  IMAD R49, R49, R107, RZ ;  /* 0x0000006b31317224 */ /* 0x000fc400078e02ff */
[-C--:B------:R-:W-:Y:S01]  /*56b0*/  IMAD R51, R51, R107.reuse, RZ ;  /* 0x0000006b33337224 */ /* 0x080fe200078e02ff */
[----:B------:R-:W-:Y:S01]  /*56c0*/  IADD3.X R9, R17, UR7, RZ, P1, !PT ;  /* 0x0000000711097c10 */ /* 0x000fe20008ffe4ff */
[-C--:B------:R-:W-:Y:S01]  /*56d0*/  IMAD R53, R53, R107.reuse, RZ ;  /* 0x0000006b35357224 */ /* 0x080fe200078e02ff */
[----:B------:R-:W-:Y:S01]  /*56e0*/  ISETP.GT.AND P1, PT, R125, RZ, P3 ;  /* 0x000000ff7d00720c */ /* 0x000fe20001f24270 */
[----:B------:R-:W-:-:S12]  /*56f0*/  IMAD R55, R55, R107, RZ ;  /* 0x0000006b37377224 */ /* 0x000fd800078e02ff */
[----:B------:R0:W-:Y:S01]  /*5700*/  @P1 STG.E desc[UR14][R88.64], R65 ;  /* 0x0000004158001986 */ /* 0x0001e2000c10190e */
[----:B------:R-:W-:Y:S01]  /*5710*/  ISETP.GT.AND P1, PT, R125, 0x8, P4 ;  /* 0x000000087d00780c */ /* 0x000fe20002724270 */
[----:B0-----:R-:W-:-:S12]  /*5720*/  IMAD R65, R72, R107, RZ ;  /* 0x0000006b48417224 */ /* 0x001fd800078e02ff */
[----:B------:R-:W-:Y:S02]  /*5730*/  @P1 IMAD.MOV.U32 R20, RZ, RZ, R60 ;  /* 0x000000ffff141224 */ /* 0x000fe400078e003c */
[----:B------:R-:W-:-:S05]  /*5740*/  @P1 IMAD.MOV.U32 R21, RZ, RZ, R61 ;  /* 0x000000ffff151224 */ /* 0x000fca00078e003d */
[----:B------:R0:W-:Y:S01]  /*5750*/  @P1 STG.E desc[UR14][R20.64+0x20], R5 ;  /* 0x0000200514001986 */ /* 0x0001e2000c10190e */
[----:B------:R-:W-:Y:S02]  /*5760*/  ISETP.GT.AND P1, PT, R125, 0x8, P3 ;  /* 0x000000087d00780c */ /* 0x000fe40001f24270 */
[----:B------:R-:W-:Y:S01]  /*5770*/  ISETP.GT.AND P3, PT, R126, 0x18, PT ;  /* 0x000000187e00780c */ /* 0x000fe20003f64270 */
[----:B0-----:R-:W-:-:S10]  /*5780*/  IMAD R5, R70, R107, RZ ;  /* 0x0000006b46057224 */ /* 0x001fd400078e02ff */
[----:B------:R-:W-:Y:S02]  /*5790*/  @P1 IMAD.MOV.U32 R20, RZ, RZ, R88 ;  /* 0x000000ffff141224 */ /* 0x000fe400078e0058 */
[----:B------:R-:W-:-:S05]  /*57a0*/  @P1 IMAD.MOV.U32 R21, RZ, RZ, R89 ;  /* 0x000000ffff151224 */ /* 0x000fca00078e0059 */
[----:B------:R0:W-:Y:S01]  /*57b0*/  @P1 STG.E desc[UR14][R20.64+0x20], R67 ;  /* 0x0000204314001986 */ /* 0x0001e2000c10190e */
[----:B------:R-:W-:-:S04]  /*57c0*/  IADD3 R94, P1, R60, UR8, RZ ;  /* 0x000000083c5e7c10 */ /* 0x000fc8000ff3e0ff */
[----:B------:R-:W-:Y:S02]  /*57d0*/  IADD3.X R95, R61, UR7, RZ, P1, !PT ;  /* 0x000000073d5f7c10 */ /* 0x000fe40008ffe4ff */
[----:B------:R-:W-:-:S13]  /*57e0*/  ISETP.GT.AND P1, PT, R125, RZ, P3 ;  /* 0x000000ff7d00720c */ /* 0x000fda0001f24270 */
[----:B------:R-:W-:Y:S01]  /*57f0*/  @P1 STG.E desc[UR14][R94.64], R57 ;  /* 0x000000395e001986 */ /* 0x000fe2000c10190e */
[----:B------:R-:W-:-:S13]  /*5800*/  ISETP.GT.AND P1, PT, R125, RZ, P2 ;  /* 0x000000ff7d00720c */ /* 0x000fda0001724270 */
[----:B------:R-:W-:Y:S01]  /*5810*/  @P1 STG.E desc[UR14][R22.64], R69 ;  /* 0x0000004516001986 */ /* 0x000fe2000c10190e */
[----:B------:R-:W-:-:S04]  /*5820*/  IADD3 R92, P1, R60, UR8, RZ ;  /* 0x000000083c5c7c10 */ /* 0x000fc8000ff3e0ff */
[----:B------:R-:W-:Y:S02]  /*5830*/  IADD3.X R93, R61, UR7, RZ, P1, !PT ;  /* 0x000000073d5d7c10 */ /* 0x000fe40008ffe4ff */
[----:B------:R-:W-:-:S04]  /*5840*/  IADD3 R58, P1, R12, UR8, RZ ;  /* 0x000000080c3a7c10 */ /* 0x000fc8000ff3e0ff */
[----:B------:R-:W-:Y:S02]  /*5850*/  IADD3.X R59, R13, UR7, RZ, P1, !PT ;  /* 0x000000070d3b7c10 */ /* 0x000fe40008ffe4ff */
[----:B0-----:R-:W-:-:S04]  /*5860*/  IADD3 R20, P1, R8, UR8, RZ ;  /* 0x0000000808147c10 */ /* 0x001fc8000ff3e0ff */
[----:B------:R-:W-:Y:S02]  /*5870*/  IADD3.X R21, R9, UR7, RZ, P1, !PT ;  /* 0x0000000709157c10 */ /* 0x000fe40008ffe4ff */
[----:B------:R-:W-:Y:S02]  /*5880*/  ISETP.GT.AND P1, PT, R125, 0x8, P3 ;  /* 0x000000087d00780c */ /* 0x000fe40001f24270 */
[----:B------:R-:W-:-:S11]  /*5890*/  ISETP.GT.AND P3, PT, R126, 0x20, PT ;  /* 0x000000207e00780c */ /* 0x000fd60003f64270 */
[----:B------:R0:W-:Y:S01]  /*58a0*/  @P1 STG.E desc[UR14][R92.64+0x20], R5 ;  /* 0x000020055c001986 */ /* 0x0001e2000c10190e */
[----:B------:R-:W-:Y:S02]  /*58b0*/  ISETP.GT.AND P1, PT, R125, 0x8, P2 ;  /* 0x000000087d00780c */ /* 0x000fe40001724270 */
[----:B------:R-:W-:Y:S01]  /*58c0*/  ISETP.GT.AND P2, PT, R126, 0x21, PT ;  /* 0x000000217e00780c */ /* 0x000fe20003f44270 */
[----:B0-----:R-:W-:-:S10]  /*58d0*/  IMAD R5, R74, R107, RZ ;  /* 0x0000006b4a057224 */ /* 0x001fd400078e02ff */
[----:B------:R-:W-:Y:S01]  /*58e0*/  @P1 STG.E desc[UR14][R16.64+0x20], R71 ;  /* 0x0000204710001986 */ /* 0x000fe2000c10190e */
[----:B------:R-:W-:-:S04]  /*58f0*/  IADD3 R90, P1, R94, UR8, RZ ;  /* 0x000000085e5a7c10 */ /* 0x000fc8000ff3e0ff */
[----:B------:R-:W-:Y:S02]  /*5900*/  IADD3.X R91, R95, UR7, RZ, P1, !PT ;  /* 0x000000075f5b7c10 */ /* 0x000fe40008ffe4ff */
[----:B------:R-:W-:-:S13]  /*5910*/  ISETP.GT.AND P1, PT, R125, RZ, P3 ;  /* 0x000000ff7d00720c */ /* 0x000fda0001f24270 */
[----:B------:R-:W-:Y:S01]  /*5920*/  @P1 STG.E desc[UR14][R90.64], R65 ;  /* 0x000000415a001986 */ /* 0x000fe2000c10190e */
[----:B------:R-:W-:-:S13]  /*5930*/  ISETP.GT.AND P1, PT, R125, RZ, P2 ;  /* 0x000000ff7d00720c */ /* 0x000fda0001724270 */
[----:B------:R0:W-:Y:S01]  /*5940*/  @P1 STG.E desc[UR14][R12.64], R73 ;  /* 0x000000490c001986 */ /* 0x0001e2000c10190e */
[----:B------:R-:W-:-:S04]  /*5950*/  IADD3 R66, P1, R92, UR8, RZ ;  /* 0x000000085c427c10 */ /* 0x000fc8000ff3e0ff */
[----:B------:R-:W-:Y:S02]  /*5960*/  IADD3.X R67, R93, UR7, RZ, P1, !PT ;  /* 0x000000075d437c10 */ /* 0x000fe40008ffe4ff */
[----:B------:R-:W-:-:S04]  /*5970*/  IADD3 R62, P1, R58, UR8, RZ ;  /* 0x000000083a3e7c10 */ /* 0x000fc8000ff3e0ff */
[----:B------:R-:W-:Y:S01]  /*5980*/  IADD3.X R63, R59, UR7, RZ, P1, !PT ;  /* 0x000000073b3f7c10 */ /* 0x000fe20008ffe4ff */
[----:B0-----:R-:W-:Y:S01]  /*5990*/  IMAD R73, R76, R107, RZ ;  /* 0x0000006b4c497224 */ /* 0x001fe200078e02ff */
[----:B------:R-:W-:-:S04]  /*59a0*/  IADD3 R56, P1, R20, UR8, RZ ;  /* 0x0000000814387c10 */ /* 0x000fc8000ff3e0ff */
[----:B------:R-:W-:Y:S02]  /*59b0*/  IADD3.X R57, R21, UR7, RZ, P1, !PT ;  /* 0x0000000715397c10 */ /* 0x000fe40008ffe4ff */
[----:B------:R-:W-:-:S13]  /*59c0*/  ISETP.GT.AND P1, PT, R125, 0x8, P3 ;  /* 0x000000087d00780c */ /* 0x000fda0001f24270 */
[----:B------:R0:W-:Y:S01]  /*59d0*/  @P1 STG.E desc[UR14][R66.64+0x20], R5 ;  /* 0x0000200542001986 */ /* 0x0001e2000c10190e */
[----:B------:R-:W-:Y:S01]  /*59e0*/  ISETP.GT.AND P1, PT, R125, 0x8, P2 ;  /* 0x000000087d00780c */ /* 0x000fe20001724270 */
[----:B0-----:R-:W-:-:S12]  /*59f0*/  IMAD R5, R78, R107, RZ ;  /* 0x0000006b4e057224 */ /* 0x001fd800078e02ff */
[----:B------:R-:W-:Y:S01]  /*5a00*/  @P1 STG.E desc[UR14][R8.64+0x20], R75 ;  /* 0x0000204b08001986 */ /* 0x000fe2000c10190e */
[----:B------:R-:W-:-:S04]  /*5a10*/  IADD3 R68, P1, R90, UR8, RZ ;  /* 0x000000085a447c10 */ /* 0x000fc8000ff3e0ff */
[----:B------:R-:W-:Y:S02]  /*5a20*/  IADD3.X R69, R91, UR7, RZ, P1, !PT ;  /* 0x000000075b457c10 */ /* 0x000fe40008ffe4ff */
[----:B------:R-:W-:-:S04]  /*5a30*/  ISETP.GT.AND P1, PT, R126, 0x28, PT ;  /* 0x000000287e00780c */ /* 0x000fc80003f24270 */
[----:B------:R-:W-:Y:S02]  /*5a40*/  ISETP.GT.AND P2, PT, R125, RZ, P1 ;  /* 0x000000ff7d00720c */ /* 0x000fe40000f44270 */
[----:B------:R-:W-:-:S11]  /*5a50*/  P2R R98, PR, RZ, 0x2 ;  /* 0x00000002ff627803 */ /* 0x000fd60000000000 */
[----:B------:R-:W-:Y:S01]  /*5a60*/  @P2 STG.E desc[UR14][R68.64], R73 ;  /* 0x0000004944002986 */ /* 0x000fe2000c10190e */
[----:B------:R-:W-:-:S04]  /*5a70*/  ISETP.GT.AND P2, PT, R126, 0x29, PT ;  /* 0x000000297e00780c */ /* 0x000fc80003f44270 */
[----:B------:R-:W-:Y:S02]  /*5a80*/  ISETP.GT.AND P3, PT, R125, RZ, P2 ;  /* 0x000000ff7d00720c */ /* 0x000fe40001764270 */
[----:B------:R-:W-:-:S11]  /*5a90*/  P2R R96, PR, RZ, 0x4 ;  /* 0x00000004ff607803 */ /* 0x000fd60000000000 */
[----:B------:R-:W-:Y:S01]  /*5aa0*/  @P3 STG.E desc[UR14][R58.64], R77 ;  /* 0x0000004d3a003986 */ /* 0x000fe2000c10190e */
[----:B------:R-:W-:-:S04]  /*5ab0*/  IADD3 R70, P3, R66, UR8, RZ ;  /* 0x0000000842467c10 */ /* 0x000fc8000ff7e0ff */
[----:B------:R-:W-:Y:S02]  /*5ac0*/  IADD3.X R71, R67, UR7, RZ, P3, !PT ;  /* 0x0000000743477c10 */ /* 0x000fe40009ffe4ff */
[----:B------:R-:W-:-:S04]  /*5ad0*/  IADD3 R64, P3, R62, UR8, RZ ;  /* 0x000000083e407c10 */ /* 0x000fc8000ff7e0ff */
[----:B------:R-:W-:Y:S02]  /*5ae0*/  IADD3.X R65, R63, UR7, RZ, P3, !PT ;  /* 0x000000073f417c10 */ /* 0x000fe40009ffe4ff */
[----:B------:R-:W-:-:S13]  /*5af0*/  ISETP.GT.AND P3, PT, R125, 0x8, P1 ;  /* 0x000000087d00780c */ /* 0x000fda0000f64270 */
[----:B------:R0:W-:Y:S01]  /*5b00*/  @P3 STG.E desc[UR14][R70.64+0x20], R5 ;  /* 0x0000200546003986 */ /* 0x0001e2000c10190e */
[C---:B------:R-:W-:Y:S02]  /*5b10*/  ISETP.GT.AND P3, PT, R125.reuse, 0x8, P2 ;  /* 0x000000087d00780c */ /* 0x040fe40001764270 */
[C---:B------:R-:W-:Y:S02]  /*5b20*/  ISETP.GT.AND P2, PT, R125.reuse, 0x80, P0 ;  /* 0x000000807d00780c */ /* 0x040fe40000744270 */
[----:B------:R-:W-:Y:S01]  /*5b30*/  ISETP.GT.AND P0, PT, R125, 0x88, P0 ;  /* 0x000000887d00780c */ /* 0x000fe20000704270 */
[----:B0-----:R-:W-:-:S08]  /*5b40*/  IMAD R5, R82, R107, RZ ;  /* 0x0000006b52057224 */ /* 0x001fd000078e02ff */
[----:B------:R-:W-:Y:S01]  /*5b50*/  @P3 STG.E desc[UR14][R20.64+0x20], R79 ;  /* 0x0000204f14003986 */ /* 0x000fe2000c10190e */
[----:B------:R-:W-:-:S04]  /*5b60*/  IADD3 R74, P3, R68, UR8, RZ ;  /* 0x00000008444a7c10 */ /* 0x000fc8000ff7e0ff */
[----:B------:R-:W-:Y:S02]  /*5b70*/  IADD3.X R75, R69, UR7, RZ, P3, !PT ;  /* 0x00000007454b7c10 */ /* 0x000fe40009ffe4ff */
[----:B------:R-:W-:-:S04]  /*5b80*/  ISETP.GT.AND P3, PT, R126, 0x30, PT ;  /* 0x000000307e00780c */ /* 0x000fc80003f64270 */
[----:B------:R-:W-:-:S13]  /*5b90*/  ISETP.GT.AND P4, PT, R125, RZ, P3 ;  /* 0x000000ff7d00720c */ /* 0x000fda0001f84270 */
[----:B------:R0:W-:Y:S01]  /*5ba0*/  @P4 STG.E desc[UR14][R74.64], R97 ;  /* 0x000000614a004986 */ /* 0x0001e2000c10190e */
[----:B------:R-:W-:-:S04]  /*5bb0*/  ISETP.GT.AND P4, PT, R126, 0x31, PT ;  /* 0x000000317e00780c */ /* 0x000fc80003f84270 */
[----:B------:R-:W-:Y:S01]  /*5bc0*/  ISETP.GT.AND P5, PT, R125, RZ, P4 ;  /* 0x000000ff7d00720c */ /* 0x000fe200027a4270 */
[----:B0-----:R-:W-:-:S12]  /*5bd0*/  IMAD R97, R84, R107, RZ ;  /* 0x0000006b54617224 */ /* 0x001fd800078e02ff */
[----:B------:R-:W-:Y:S01]  /*5be0*/  @P5 STG.E desc[UR14][R62.64], R81 ;  /* 0x000000513e005986 */ /* 0x000fe2000c10190e */
[----:B------:R-:W-:-:S04]  /*5bf0*/  IADD3 R76, P5, R70, UR8, RZ ;  /* 0x00000008464c7c10 */ /* 0x000fc8000ffbe0ff */
[----:B------:R-:W-:Y:S02]  /*5c00*/  IADD3.X R77, R71, UR7, RZ, P5, !PT ;  /* 0x00000007474d7c10 */ /* 0x000fe4000affe4ff */
[----:B------:R-:W-:-:S13]  /*5c10*/  ISETP.GT.AND P5, PT, R125, 0x8, P3 ;  /* 0x000000087d00780c */ /* 0x000fda0001fa4270 */
[----:B------:R0:W-:Y:S01]  /*5c20*/  @P5 STG.E desc[UR14][R76.64+0x20], R5 ;  /* 0x000020054c005986 */ /* 0x0001e2000c10190e */
[----:B------:R-:W-:-:S04]  /*5c30*/  IADD3 R72, P5, R74, UR8, RZ ;  /* 0x000000084a487c10 */ /* 0x000fc8000ffbe0ff */
[----:B------:R-:W-:Y:S02]  /*5c40*/  IADD3.X R73, R75, UR7, RZ, P5, !PT ;  /* 0x000000074b497c10 */ /* 0x000fe4000affe4ff */
[----:B------:R-:W-:Y:S01]  /*5c50*/  ISETP.GT.AND P5, PT, R125, 0x8, P4 ;  /* 0x000000087d00780c */ /* 0x000fe200027a4270 */
[----:B0-----:R-:W-:-:S12]  /*5c60*/  IMAD R5, R86, R107, RZ ;  /* 0x0000006b56057224 */ /* 0x001fd800078e02ff */
[----:B------:R0:W-:Y:S01]  /*5c70*/  @P5 STG.E desc[UR14][R56.64+0x20], R83 ;  /* 0x0000205338005986 */ /* 0x0001e2000c10190e */
[----:B------:R-:W-:-:S04]  /*5c80*/  IADD3 R78, P5, R56, UR8, RZ ;  /* 0x00000008384e7c10 */ /* 0x000fc8000ffbe0ff */
[----:B------:R-:W-:Y:S02]  /*5c90*/  IADD3.X R79, R57, UR7, RZ, P5, !PT ;  /* 0x00000007394f7c10 */ /* 0x000fe4000affe4ff */
[----:B------:R-:W-:-:S04]  /*5ca0*/  ISETP.GT.AND P5, PT, R126, 0x38, PT ;  /* 0x000000387e00780c */ /* 0x000fc80003fa4270 */
[----:B------:R-:W-:Y:S01]  /*5cb0*/  ISETP.GT.AND P6, PT, R125, RZ, P5 ;  /* 0x000000ff7d00720c */ /* 0x000fe20002fc4270 */
[----:B0-----:R-:W-:-:S12]  /*5cc0*/  IMAD R83, R24, R107, RZ ;  /* 0x0000006b18537224 */ /* 0x001fd800078e02ff */
[----:B------:R-:W-:Y:S01]  /*5cd0*/  @P6 STG.E desc[UR14][R72.64], R97 ;  /* 0x0000006148006986 */ /* 0x000fe2000c10190e */
[----:B------:R-:W-:-:S04]  /*5ce0*/  IADD3 R80, P6, R76, UR8, RZ ;  /* 0x000000084c507c10 */ /* 0x000fc8000ffde0ff */
[----:B------:R-:W-:Y:S02]  /*5cf0*/  IADD3.X R81, R77, UR7, RZ, P6, !PT ;  /* 0x000000074d517c10 */ /* 0x000fe4000b7fe4ff */
[----:B------:R-:W-:-:S04]  /*5d00*/  ISETP.GT.AND P6, PT, R126, 0x39, PT ;  /* 0x000000397e00780c */ /* 0x000fc80003fc4270 */
[----:B------:R-:W-:-:S13]  /*5d10*/  ISETP.GT.AND P1, PT, R125, RZ, P6 ;  /* 0x000000ff7d00720c */ /* 0x000fda0003724270 */
[----:B------:R0:W-:Y:S01]  /*5d20*/  @P1 STG.E desc[UR14][R64.64], R85 ;  /* 0x0000005540001986 */ /* 0x0001e2000c10190e */
[----:B------:R-:W-:Y:S01]  /*5d30*/  ISETP.GT.AND P1, PT, R125, 0x8, P5 ;  /* 0x000000087d00780c */ /* 0x000fe20002f24270 */
[----:B0-----:R-:W-:-:S12]  /*5d40*/  IMAD R85, R28, R107, RZ ;  /* 0x0000006b1c557224 */ /* 0x001fd800078e02ff */
[----:B------:R0:W-:Y:S01]  /*5d50*/  @P1 STG.E desc[UR14][R80.64+0x20], R5 ;  /* 0x0000200550001986 */ /* 0x0001e2000c10190e */
[----:B------:R-:W-:Y:S01]  /*5d60*/  ISETP.GT.AND P1, PT, R125, 0x8, P6 ;  /* 0x000000087d00780c */ /* 0x000fe20003724270 */
[----:B0-----:R-:W-:-:S12]  /*5d70*/  IMAD R5, R26, R107, RZ ;  /* 0x0000006b1a057224 */ /* 0x001fd800078e02ff */
[----:B------:R-:W-:Y:S01]  /*5d80*/  @P1 STG.E desc[UR14][R78.64+0x20], R87 ;  /* 0x000020574e001986 */ /* 0x000fe2000c10190e */
[----:B------:R-:W-:-:S03]  /*5d90*/  ISETP.GT.AND P1, PT, R126, 0x1, PT ;  /* 0x000000017e00780c */ /* 0x000fc60003f24270 */
[----:B------:R-:W-:Y:S01]  /*5da0*/  @P2 STG.E desc[UR14][R6.64+0x200], R83 ;  /* 0x0002005306002986 */ /* 0x000fe2000c10190e */
[----:B------:R-:W-:Y:S02]  /*5db0*/  ISETP.GT.AND P1, PT, R125, 0x80, P1 ;  /* 0x000000807d00780c */ /* 0x000fe40000f24270 */
[----:B------:R-:W-:-:S11]  /*5dc0*/  ISETP.NE.AND P2, PT, R96, RZ, PT ;  /* 0x000000ff6000720c */ /* 0x000fd60003f45270 */
[----:B------:R-:W-:Y:S01]  /*5dd0*/  @P1 STG.E desc[UR14][R10.64+0x200], R25 ;  /* 0x000200190a001986 */ /* 0x000fe2000c10190e */
[----:B------:R-:W-:-:S03]  /*5de0*/  ISETP.NE.AND P1, PT, R98, RZ, PT ;  /* 0x000000ff6200720c */ /* 0x000fc60003f25270 */
[----:B------:R0:W-:Y:S01]  /*5df0*/  @P0 STG.E desc[UR14][R6.64+0x220], R5 ;  /* 0x0002200506000986 */ /* 0x0001e2000c10190e */
[----:B------:R-:W-:-:S04]  /*5e00*/  ISETP.GT.AND P0, PT, R126, 0x1, PT ;  /* 0x000000017e00780c */ /* 0x000fc80003f04270 */
[----:B------:R-:W-:Y:S01]  /*5e10*/  ISETP.GT.AND P0, PT, R125, 0x88, P0 ;  /* 0x000000887d00780c */ /* 0x000fe20000704270 */
[----:B0-----:R-:W-:-:S12]  /*5e20*/  IMAD R5, R30, R107, RZ ;  /* 0x0000006b1e057224 */ /* 0x001fd800078e02ff */
[----:B------:R0:W-:Y:S01]  /*5e30*/  @P0 STG.E desc[UR14][R10.64+0x220], R27 ;  /* 0x0002201b0a000986 */ /* 0x0001e2000c10190e */
[----:B------:R-:W-:-:S04]  /*5e40*/  ISETP.GT.AND P0, PT, R126, 0x8, PT ;  /* 0x000000087e00780c */ /* 0x000fc80003f04270 */
[----:B------:R-:W-:Y:S01]  /*5e50*/  ISETP.GT.AND P0, PT, R125, 0x80, P0 ;  /* 0x000000807d00780c */ /* 0x000fe20000704270 */
[----:B0-----:R-:W-:-:S12]  /*5e60*/  IMAD R11, R32, R107, RZ ;  /* 0x0000006b200b7224 */ /* 0x001fd800078e02ff */
[----:B------:R-:W-:Y:S01]  /*5e70*/  @P0 STG.E desc[UR14][R14.64+0x200], R85 ;  /* 0x000200550e000986 */ /* 0x000fe2000c10190e */
[----:B------:R-:W-:-:S04]  /*5e80*/  ISETP.GT.AND P0, PT, R126, 0x9, PT ;  /* 0x000000097e00780c */ /* 0x000fc80003f04270 */
[----:B------:R-:W-:-:S13]  /*5e90*/  ISETP.GT.AND P0, PT, R125, 0x80, P0 ;  /* 0x000000807d00780c */ /* 0x000fda0000704270 */
[----:B------:R-:W-:Y:S01]  /*5ea0*/  @P0 STG.E desc[UR14][R18.64+0x200], R29 ;  /* 0x0002001d12000986 */ /* 0x000fe2000c10190e */
[----:B------:R-:W-:-:S04]  /*5eb0*/  ISETP.GT.AND P0, PT, R126, 0x8, PT ;  /* 0x000000087e00780c */ /* 0x000fc80003f04270 */
[----:B------:R-:W-:-:S13]  /*5ec0*/  ISETP.GT.AND P0, PT, R125, 0x88, P0 ;  /* 0x000000887d00780c */ /* 0x000fda0000704270 */
[----:B------:R0:W-:Y:S01]  /*5ed0*/  @P0 STG.E desc[UR14][R14.64+0x220], R5 ;  /* 0x000220050e000986 */ /* 0x0001e2000c10190e */
[----:B------:R-:W-:-:S04]  /*5ee0*/  ISETP.GT.AND P0, PT, R126, 0x9, PT ;  /* 0x000000097e00780c */ /* 0x000fc80003f04270 */
[----:B------:R-:W-:Y:S01]  /*5ef0*/  ISETP.GT.AND P0, PT, R125, 0x88, P0 ;  /* 0x000000887d00780c */ /* 0x000fe20000704270 */
[----:B0-----:R-:W-:-:S12]  /*5f00*/  IMAD R5, R34, R107, RZ ;  /* 0x0000006b22057224 */ /* 0x001fd800078e02ff */
[----:B------:R-:W-:Y:S01]  /*5f10*/  @P0 STG.E desc[UR14][R18.64+0x220], R31 ;  /* 0x0002201f12000986 */ /* 0x000fe2000c10190e */
[----:B------:R-:W-:-:S04]  /*5f20*/  ISETP.GT.AND P0, PT, R126, 0x10, PT ;  /* 0x000000107e00780c */ /* 0x000fc80003f04270 */
[----:B------:R-:W-:-:S13]  /*5f30*/  ISETP.GT.AND P0, PT, R125, 0x80, P0 ;  /* 0x000000807d00780c */ /* 0x000fda0000704270 */
[----:B------:R-:W-:Y:S02]  /*5f40*/  @P0 IMAD.MOV.U32 R6, RZ, RZ, R60 ;  /* 0x000000ffff060224 */ /* 0x000fe400078e003c */
[----:B------:R-:W-:-:S05]  /*5f50*/  @P0 IMAD.MOV.U32 R7, RZ, RZ, R61 ;  /* 0x000000ffff070224 */ /* 0x000fca00078e003d */
[----:B------:R0:W-:Y:S01]  /*5f60*/  @P0 STG.E desc[UR14][R6.64+0x200], R11 ;  /* 0x0002000b06000986 */ /* 0x0001e2000c10190e */
[----:B------:R-:W-:-:S04]  /*5f70*/  ISETP.GT.AND P0, PT, R126, 0x11, PT ;  /* 0x000000117e00780c */ /* 0x000fc80003f04270 */
[----:B------:R-:W-:Y:S01]  /*5f80*/  ISETP.GT.AND P0, PT, R125, 0x80, P0 ;  /* 0x000000807d00780c */ /* 0x000fe20000704270 */
[----:B0-----:R-:W-:-:S12]  /*5f90*/  IMAD R11, R36, R107, RZ ;  /* 0x0000006b240b7224 */ /* 0x001fd800078e02ff */
[----:B------:R-:W-:Y:S02]  /*5fa0*/  @P0 IMAD.MOV.U32 R6, RZ, RZ, R88 ;  /* 0x000000ffff060224 */ /* 0x000fe400078e0058 */
[----:B------:R-:W-:-:S05]  /*5fb0*/  @P0 IMAD.MOV.U32 R7, RZ, RZ, R89 ;  /* 0x000000ffff070224 */ /* 0x000fca00078e0059 */
        /* <DEDUP_REMOVED lines=35> */
[----:B------:R0:W-:Y:S01]  /*61f0*/  @P0 STG.E desc[UR14][R8.64+0x220], R43 ;  /* 0x0002202b08000986 */ /* 0x0001e2000c10190e */
[C---:B------:R-:W-:Y:S02]  /*6200*/  ISETP.GT.AND P0, PT, R125.reuse, 0x80, P1 ;  /* 0x000000807d00780c */ /* 0x040fe40000f04270 */
[----:B------:R-:W-:Y:S01]  /*6210*/  ISETP.GT.AND P1, PT, R125, 0x88, P1 ;  /* 0x000000887d00780c */ /* 0x000fe20000f24270 */
[----:B0-----:R-:W-:-:S10]  /*6220*/  IMAD R9, R54, R107, RZ ;  /* 0x0000006b36097224 */ /* 0x001fd400078e02ff */
[----:B------:R0:W-:Y:S01]  /*6230*/  @P0 STG.E desc[UR14][R68.64+0x200], R7 ;  /* 0x0002000744000986 */ /* 0x0001e2000c10190e */
[C---:B------:R-:W-:Y:S02]  /*6240*/  ISETP.GT.AND P0, PT, R125.reuse, 0x80, P2 ;  /* 0x000000807d00780c */ /* 0x040fe40001704270 */
[----:B------:R-:W-:Y:S01]  /*6250*/  ISETP.GT.AND P2, PT, R125, 0x88, P2 ;  /* 0x000000887d00780c */ /* 0x000fe20001744270 */
[----:B0-----:R-:W-:-:S10]  /*6260*/  IMAD R7, R48, R107, RZ ;  /* 0x0000006b30077224 */ /* 0x001fd400078e02ff */
[----:B------:R-:W-:Y:S01]  /*6270*/  @P0 STG.E desc[UR14][R58.64+0x200], R45 ;  /* 0x0002002d3a000986 */ /* 0x000fe2000c10190e */
[C---:B------:R-:W-:Y:S02]  /*6280*/  ISETP.GT.AND P0, PT, R125.reuse, 0x80, P3 ;  /* 0x000000807d00780c */ /* 0x040fe40001f04270 */
[C---:B------:R-:W-:Y:S01]  /*6290*/  ISETP.GT.AND P3, PT, R125.reuse, 0x88, P3 ;  /* 0x000000887d00780c */ /* 0x040fe20001f64270 */
[----:B------:R0:W-:Y:S01]  /*62a0*/  @P1 STG.E desc[UR14][R70.64+0x220], R5 ;  /* 0x0002200546001986 */ /* 0x0001e2000c10190e */
[C---:B------:R-:W-:Y:S02]  /*62b0*/  ISETP.GT.AND P1, PT, R125.reuse, 0x80, P4 ;  /* 0x000000807d00780c */ /* 0x040fe40002724270 */
[C---:B------:R-:W-:Y:S01]  /*62c0*/  ISETP.GT.AND P4, PT, R125.reuse, 0x88, P4 ;  /* 0x000000887d00780c */ /* 0x040fe20002784270 */
[----:B------:R-:W-:Y:S06]  /*62d0*/  @P2 STG.E desc[UR14][R20.64+0x220], R47 ;  /* 0x0002202f14002986 */ /* 0x000fec000c10190e */
[----:B------:R1:W-:Y:S01]  /*62e0*/  @P0 STG.E desc[UR14][R74.64+0x200], R7 ;  /* 0x000200074a000986 */ /* 0x0003e2000c10190e */
[C---:B------:R-:W-:Y:S01]  /*62f0*/  ISETP.GT.AND P0, PT, R125.reuse, 0x80, P6 ;  /* 0x000000807d00780c */ /* 0x040fe20003704270 */
[----:B0-----:R-:W-:Y:S01]  /*6300*/  IMAD R5, R50, R107, RZ ;  /* 0x0000006b32057224 */ /* 0x001fe200078e02ff */
[C---:B------:R-:W-:Y:S01]  /*6310*/  ISETP.GT.AND P6, PT, R125.reuse, 0x88, P6 ;  /* 0x000000887d00780c */ /* 0x040fe200037c4270 */
[----:B------:R0:W-:Y:S01]  /*6320*/  @P1 STG.E desc[UR14][R62.64+0x200], R49 ;  /* 0x000200313e001986 */ /* 0x0001e2000c10190e */
[----:B------:R-:W-:-:S02]  /*6330*/  ISETP.GT.AND P1, PT, R125, 0x80, P5 ;  /* 0x000000807d00780c */ /* 0x000fc40002f24270 */
[----:B------:R-:W-:Y:S01]  /*6340*/  ISETP.GT.AND P5, PT, R125, 0x88, P5 ;  /* 0x000000887d00780c */ /* 0x000fe20002fa4270 */
[----:B------:R0:W-:Y:S01]  /*6350*/  @P3 STG.E desc[UR14][R76.64+0x220], R5 ;  /* 0x000220054c003986 */ /* 0x0001e2000c10190e */
[----:B-1----:R-:W-:-:S03]  /*6360*/  IMAD R7, R52, R107, RZ ;  /* 0x0000006b34077224 */ /* 0x002fc600078e02ff */
[----:B------:R0:W-:Y:S06]  /*6370*/  @P4 STG.E desc[UR14][R56.64+0x220], R51 ;  /* 0x0002203338004986 */ /* 0x0001ec000c10190e */
[----:B------:R0:W-:Y:S04]  /*6380*/  @P1 STG.E desc[UR14][R72.64+0x200], R7 ;  /* 0x0002000748001986 */ /* 0x0001e8000c10190e */
[----:B------:R0:W-:Y:S04]  /*6390*/  @P0 STG.E desc[UR14][R64.64+0x200], R53 ;  /* 0x0002003540000986 */ /* 0x0001e8000c10190e */
[----:B------:R0:W-:Y:S04]  /*63a0*/  @P5 STG.E desc[UR14][R80.64+0x220], R9 ;  /* 0x0002200950005986 */ /* 0x0001e8000c10190e */
[----:B------:R0:W-:Y:S02]  /*63b0*/  @P6 STG.E desc[UR14][R78.64+0x220], R55 ;  /* 0x000220374e006986 */ /* 0x0001e4000c10190e */
.L_x_134:
[----:B------:R-:W-:Y:S05]  /*63c0*/  BSYNC B0 ;  /* 0x0000000000007941 */ /* 0x000fea0003800000 */
.L_x_22:
[----:B------:R-:W-:Y:S01]  /*63d0*/  IADD3 R2, P0, R2, UR30, RZ ;  /* 0x0000001e02027c10 */ /* 0x000fe2000ff1e0ff */
[----:B------:R-:W-:Y:S01]  /*63e0*/  ULDC.64 UR8, c[0x0][0x750] ;  /* 0x0001d40000087ab9 */ /* 0x000fe20000000a00 */
[----:B------:R-:W-:Y:S01]  /*63f0*/  PRMT R6, RZ, 0x7610, R6 ;  /* 0x00007610ff067816 */ /* 0x000fe20000000006 */
[----:B------:R-:W-:Y:S01]  /*6400*/  IMAD.MOV.U32 R10, RZ, RZ, -0x1 ;  /* 0xffffffffff0a7424 */ /* 0x000fe200078e00ff */
[----:B------:R-:W-:Y:S01]  /*6410*/  IADD3.X R3, R3, UR4, RZ, P0, !PT ;  /* 0x0000000403037c10 */ /* 0x000fe200087fe4ff */
[----:B0-----:R-:W-:Y:S01]  /*6420*/  IMAD.MOV.U32 R5, RZ, RZ, -0x1 ;  /* 0xffffffffff057424 */ /* 0x001fe200078e00ff */
[----:B------:R-:W-:-:S04]  /*6430*/  ISETP.GE.U32.AND P0, PT, R2, UR8, PT ;  /* 0x0000000802007c0c */ /* 0x000fc8000bf06070 */
[----:B------:R-:W-:-:S13]  /*6440*/  ISETP.GE.U32.AND.EX P0, PT, R3, UR9, PT, P0 ;  /* 0x0000000903007c0c */ /* 0x000fda000bf06100 */
[----:B------:R-:W-:Y:S05]  /*6450*/  @P0 BRA `(.L_x_135) ;  /* 0x0000000400500947 */ /* 0x000fea0003800000 */
[----:B-1----:R-:W0:Y:S01]  /*6460*/  LDC.64 R12, c[0x0][0x728] ;  /* 0x0001ca00ff0c7b82 */ /* 0x002e220000000a00 */
[----:B------:R-:W1:Y:S01]  /*6470*/  S2R R17, SR_CTAID.X ;  /* 0x0000000000117919 */ /* 0x000e620000002500 */
[----:B------:R-:W-:Y:S02]  /*6480*/  IMAD.MOV.U32 R10, RZ, RZ, R2 ;  /* 0x000000ffff0a7224 */ /* 0x000fe400078e0002 */
[----:B------:R-:W-:Y:S01]  /*6490*/  IMAD.MOV.U32 R11, RZ, RZ, R3 ;  /* 0x000000ffff0b7224 */ /* 0x000fe200078e0003 */
[----:B------:R-:W0:Y:S03]  /*64a0*/  S2R R20, SR_CTAID.Y ;  /* 0x0000000000147919 */ /* 0x000e260000002600 */
[----:B------:R-:W1:Y:S08]  /*64b0*/  LDC R16, c[0x0][0x730] ;  /* 0x0001cc00ff107b82 */ /* 0x000e700000000800 */
[----:B------:R-:W1:Y:S01]  /*64c0*/  LDC.64 R18, c[0x0][0x720] ;  /* 0x0001c800ff127b82 */ /* 0x000e620000000a00 */
[----:B0-----:R-:W-:-:S04]  /*64d0*/  ISETP.NE.U32.AND P0, PT, R12, RZ, PT ;  /* 0x000000ff0c00720c */ /* 0x001fc80003f05070 */
[----:B------:R-:W-:-:S13]  /*64e0*/  ISETP.NE.AND.EX P0, PT, R13, RZ, PT, P0 ;  /* 0x000000ff0d00720c */ /* 0x000fda0003f05300 */
[----:B-1----:R-:W-:Y:S05]  /*64f0*/  @!P0 BRA `(.L_x_136) ;  /* 0x0000000000288947 */ /* 0x002fea0003800000 */
        /* <DEDUP_REMOVED lines=10> */
.L_x_136:
[-CC-:B------:R-:W-:Y:S01]  /*65a0*/  SHF.R.U64 R14, R10, R16.reuse, R11.reuse ;  /* 0x000000100a0e7219 */ /* 0x180fe2000000120b */
[----:B------:R-:W0:Y:S01]  /*65b0*/  LDC.64 R22, c[0x0][0x740] ;  /* 0x0001d000ff167b82 */ /* 0x000e220000000a00 */
[----:B------:R-:W-:Y:S01]  /*65c0*/  SHF.R.U32.HI R5, RZ, R16, R11 ;  /* 0x00000010ff057219 */ /* 0x000fe2000001160b */
[----:B------:R-:W-:Y:S01]  /*65d0*/  ULDC UR7, c[0x0][0x150] ;  /* 0x0000540000077ab9 */ /* 0x000fe20000000800 */
[----:B------:R-:W-:Y:S02]  /*65e0*/  IADD3 R9, P0, RZ, -R14, RZ ;  /* 0x8000000eff097210 */ /* 0x000fe40007f1e0ff */
[----:B------:R-:W-:-:S03]  /*65f0*/  I2FP.F32.U32 R11, R17 ;  /* 0x00000011000b7245 */ /* 0x000fc60000201000 */
[----:B------:R-:W1:Y:S01]  /*6600*/  LDC R10, c[0x0][0x718] ;  /* 0x0001c600ff0a7b82 */ /* 0x000e620000000800 */
[----:B------:R-:W-:Y:S02]  /*6610*/  IMAD.X R5, RZ, RZ, ~R5, P0 ;  /* 0x000000ffff057224 */ /* 0x000fe400000e0e05 */
[----:B------:R-:W-:Y:S01]  /*6620*/  FMUL R11, R11, UR7 ;  /* 0x000000070b0b7c20 */ /* 0x000fe20008400000 */
[----:B------:R-:W-:Y:S01]  /*6630*/  IMAD.WIDE.U32 R6, R9, R18, R2 ;  /* 0x0000001209067225 */ /* 0x000fe200078e0002 */
[----:B------:R-:W-:-:S03]  /*6640*/  ULDC UR7, c[0x0][0x154] ;  /* 0x0000550000077ab9 */ /* 0x000fc60000000800 */
[----:B------:R-:W-:Y:S01]  /*6650*/  IMAD R8, R5, R18, RZ ;  /* 0x0000001205087224 */ /* 0x000fe200078e02ff */
[----:B------:R-:W2:Y:S01]  /*6660*/  LDC R16, c[0x0][0x708] ;  /* 0x0001c200ff107b82 */ /* 0x000ea20000000800 */
[----:B------:R-:W3:Y:S02]  /*6670*/  F2I.U32.TRUNC.NTZ R11, R11 ;  /* 0x0000000b000b7305 */ /* 0x000ee4000020f000 */
[----:B------:R-:W-:-:S04]  /*6680*/  IMAD R5, R9, R19, R8 ;  /* 0x0000001309057224 */ /* 0x000fc800078e0208 */
[----:B------:R-:W-:Y:S01]  /*6690*/  IMAD.IADD R5, R7, 0x1, R5 ;  /* 0x0000000107057824 */ /* 0x000fe200078e0205 */
[----:B------:R-:W4:Y:S01]  /*66a0*/  LDC R13, c[0x0][0x758] ;  /* 0x0001d600ff0d7b82 */ /* 0x000f220000000800 */
[----:B------:R-:W-:Y:S02]  /*66b0*/  I2FP.F32.U32 R7, R20 ;  /* 0x0000001400077245 */ /* 0x000fe40000201000 */
[----:B0-----:R-:W-:-:S03]  /*66c0*/  ISETP.NE.U32.AND P0, PT, R22, RZ, PT ;  /* 0x000000ff1600720c */ /* 0x001fc60003f05070 */
[----:B------:R-:W-:Y:S01]  /*66d0*/  FMUL R9, R7, UR7 ;  /* 0x0000000707097c20 */ /* 0x000fe20008400000 */
[----:B------:R-:W-:Y:S01]  /*66e0*/  ISETP.NE.AND.EX P0, PT, R23, RZ, PT, P0 ;  /* 0x000000ff1700720c */ /* 0x000fe20003f05300 */
[----:B------:R-:W0:Y:S01]  /*66f0*/  LDC R8, c[0x0][0x144] ;  /* 0x00005100ff087b82 */ /* 0x000e220000000800 */
[-CC-:B-1----:R-:W-:Y:S01]  /*6700*/  SHF.R.U64 R12, R6, R10.reuse, R5.reuse ;  /* 0x0000000a060c7219 */ /* 0x182fe20000001205 */
[----:B------:R1:W0:Y:S01]  /*6710*/  F2I.U32.TRUNC.NTZ R18, R9 ;  /* 0x0000000900127305 */ /* 0x000222000020f000 */
[----:B------:R-:W-:Y:S01]  /*6720*/  SHF.R.U32.HI R5, RZ, R10, R5 ;  /* 0x0000000aff057219 */ /* 0x000fe20000011605 */
[----:B---3--:R-:W-:-:S04]  /*6730*/  IMAD.MOV R11, RZ, RZ, -R11 ;  /* 0x000000ffff0b7224 */ /* 0x008fc800078e0a0b */
[----:B------:R-:W3:Y:S01]  /*6740*/  LDC R19, c[0x0][0x148] ;  /* 0x00005200ff137b82 */ /* 0x000ee20000000800 */
[-CC-:B--2---:R-:W-:Y:S02]  /*6750*/  SHF.R.U64 R15, R12, R16.reuse, R5.reuse ;  /* 0x000000100c0f7219 */ /* 0x184fe40000001205 */
[----:B------:R-:W-:-:S05]  /*6760*/  SHF.R.U32.HI R6, RZ, R16, R5 ;  /* 0x00000010ff067219 */ /* 0x000fca0000011605 */
[----:B------:R-:W2:Y:S01]  /*6770*/  LDC R21, c[0x0][0x700] ;  /* 0x0001c000ff157b82 */ /* 0x000ea20000000800 */
[-CC-:B----4-:R-:W-:Y:S02]  /*6780*/  SHF.R.U64 R16, R15, R13.reuse, R6.reuse ;  /* 0x0000000d0f107219 */ /* 0x190fe40000001206 */
[----:B------:R-:W-:-:S03]  /*6790*/  SHF.R.U32.HI R7, RZ, R13, R6 ;  /* 0x0000000dff077219 */ /* 0x000fc60000011606 */
[----:B------:R-:W-:Y:S02]  /*67a0*/  IMAD.MOV.U32 R6, RZ, RZ, R16 ;  /* 0x000000ffff067224 */ /* 0x000fe400078e0010 */
[----:B------:R-:W4:Y:S01]  /*67b0*/  LDC R24, c[0x0][0x748] ;  /* 0x0001d200ff187b82 */ /* 0x000f220000000800 */
[----:B0-----:R-:W-:-:S07]  /*67c0*/  IMAD R17, R8, R11, R17 ;  /* 0x0000000b08117224 */ /* 0x001fce00078e0211 */
[----:B------:R-:W0:Y:S08]  /*67d0*/  LDC R25, c[0x0][0x738] ;  /* 0x0001ce00ff197b82 */ /* 0x000e300000000800 */
[----:B------:R-:W0:Y:S01]  /*67e0*/  LDC R26, c[0x0][0x710] ;  /* 0x0001c400ff1a7b82 */ /* 0x000e220000000800 */
[----:B-1-3--:R-:W-:Y:S05]  /*67f0*/  @!P0 BRA `(.L_x_137) ;  /* 0x0000000000288947 */ /* 0x00afea0003800000 */
[----:B------:R-:W1:Y:S02]  /*6800*/  LDC R5, c[0x0][0x74c] ;  /* 0x0001d300ff057b82 */ /* 0x000e640000000800 */
[----:B-1----:R-:W-:-:S05]  /*6810*/  IADD3 R5, P0, R16, R5, RZ ;  /* 0x0000000510057210 */ /* 0x002fca0007f1e0ff */
        /* <DEDUP_REMOVED lines=8> */
.L_x_137:
[----:B------:R-:W-:Y:S01]  /*68a0*/  ISETP.NE.AND P0, PT, R0, 0x1, PT ;  /* 0x000000010000780c */ /* 0x000fe20003f05270 */
[----:B--2---:R-:W-:Y:S01]  /*68b0*/  VIADD R9, R21, 0xffffffff ;  /* 0xffffffff15097836 */ /* 0x004fe20000000000 */
[----:B----4-:R-:W-:Y:S01]  /*68c0*/  SHF.R.U64 R6, R6, R24, R7 ;  /* 0x0000001806067219 */ /* 0x010fe20000001207 */
[----:B------:R-:W-:Y:S01]  /*68d0*/  IMAD.MOV R18, RZ, RZ, -R18 ;  /* 0x000000ffff127224 */ /* 0x000fe200078e0a12 */
[----:B------:R-:W-:Y:S02]  /*68e0*/  LOP3.LUT R5, R15, R120, RZ, 0xc0, !PT ;  /* 0x000000780f057212 */ /* 0x000fe400078ec0ff */
[----:B------:R-:W-:Y:S01]  /*68f0*/  LOP3.LUT R12, R12, R9, RZ, 0xc0, !PT ;  /* 0x000000090c0c7212 */ /* 0x000fe200078ec0ff */
[----:B------:R-:W-:Y:S02]  /*6900*/  IMAD.MOV R7, RZ, RZ, -R6 ;  /* 0x000000ffff077224 */ /* 0x000fe400078e0a06 */
[----:B------:R-:W-:Y:S02]  /*6910*/  IMAD R124, R114, R6, R5 ;  /* 0x00000006727c7224 */ /* 0x000fe400078e0205 */
[----:B0-----:R-:W-:-:S02]  /*6920*/  IMAD R5, R7, R25, R16 ;  /* 0x0000001907057224 */ /* 0x001fc400078e0210 */
[----:B------:R-:W-:Y:S02]  /*6930*/  @P0 IMAD R17, R19, R18, R20 ;  /* 0x0000001213110224 */ /* 0x000fe400078e0214 */
[----:B------:R-:W-:Y:S02]  /*6940*/  IMAD R5, R5, R21, R12 ;  /* 0x0000001505057224 */ /* 0x000fe400078e020c */
[----:B------:R-:W-:Y:S02]  /*6950*/  IMAD R124, R124, R26, R17 ;  /* 0x0000001a7c7c7224 */ /* 0x000fe400078e0211 */
[----:B------:R-:W-:-:S03]  /*6960*/  IMAD.MOV.U32 R6, RZ, RZ, 0x1 ;  /* 0x00000001ff067424 */ /* 0x000fc600078e00ff */
[----:B------:R-:W-:Y:S02]  /*6970*/  SEL R10, R5, R124, !P0 ;  /* 0x0000007c050a7207 */ /* 0x000fe40004000000 */
[----:B------:R-:W-:Y:S01]  /*6980*/  SEL R124, R124, R5, !P0 ;  /* 0x000000057c7c7207 */ /* 0x000fe20004000000 */
[----:B------:R-:W-:-:S07]  /*6990*/  IMAD.MOV.U32 R5, RZ, RZ, R14 ;  /* 0x000000ffff057224 */ /* 0x000fce00078e000e */
.L_x_135:
[----:B------:R-:W-:-:S13]  /*69a0*/  LOP3.LUT P0, RZ, R6, 0xff, RZ, 0xc0, !PT ;  /* 0x000000ff06ff7812 */ /* 0x000fda000780c0ff */
[----:B------:R-:W-:Y:S05]  /*69b0*/  @P0 BRA `(.L_x_138) ;  /* 0xffffffa8004c0947 */ /* 0x000fea000383ffff */
[----:B------:R-:W-:Y:S05]  /*69c0*/  EXIT ;  /* 0x000000000000794d */ /* 0x000fea0003800000 */
.L_x_4:
        /* <DEDUP_REMOVED lines=26> */
.L_x_140:
[-CC-:B------:R-:W-:Y:S01]  /*6b70*/  SHF.R.U64 R16, R16, R10.reuse, R17.reuse ;  /* 0x0000000a10107219 */ /* 0x180fe20000001211 */
[----:B------:R-:W0:Y:S01]  /*6b80*/  LDC R14, c[0x0][0x718] ;  /* 0x0001c600ff0e7b82 */ /* 0x000e220000000800 */
[----:B------:R-:W-:Y:S01]  /*6b90*/  SHF.R.U32.HI R9, RZ, R10, R17 ;  /* 0x0000000aff097219 */ /* 0x000fe20000011611 */
[----:B------:R-:W-:Y:S01]  /*6ba0*/  ULDC UR5, c[0x0][0x150] ;  /* 0x0000540000057ab9 */ /* 0x000fe20000000800 */
[----:B------:R-:W-:Y:S02]  /*6bb0*/  I2FP.F32.U32 R10, R8 ;  /* 0x00000008000a7245 */ /* 0x000fe40000201000 */
[----:B------:R-:W-:-:S03]  /*6bc0*/  IADD3 R15, P0, RZ, -R16, RZ ;  /* 0x80000010ff0f7210 */ /* 0x000fc60007f1e0ff */
[----:B------:R-:W1:Y:S01]  /*6bd0*/  LDC.64 R26, c[0x0][0x740] ;  /* 0x0001d000ff1a7b82 */ /* 0x000e620000000a00 */
[----:B------:R-:W-:Y:S01]  /*6be0*/  FMUL R17, R10, UR5 ;  /* 0x000000050a117c20 */ /* 0x000fe20008400000 */
[----:B------:R-:W-:Y:S01]  /*6bf0*/  IMAD.X R9, RZ, RZ, ~R9, P0 ;  /* 0x000000ffff097224 */ /* 0x000fe200000e0e09 */
[----:B------:R-:W-:Y:S01]  /*6c00*/  ULDC UR5, c[0x0][0x154] ;  /* 0x0000550000057ab9 */ /* 0x000fe20000000800 */
[----:B------:R-:W-:-:S03]  /*6c10*/  IMAD.WIDE.U32 R12, R15, R22, R2 ;  /* 0x000000160f0c7225 */ /* 0x000fc600078e0002 */
[----:B------:R-:W2:Y:S01]  /*6c20*/  F2I.U32.TRUNC.NTZ R17, R17 ;  /* 0x0000001100117305 */ /* 0x000ea2000020f000 */
[----:B------:R-:W3:Y:S01]  /*6c30*/  LDC R19, c[0x0][0x144] ;  /* 0x00005100ff137b82 */ /* 0x000ee20000000800 */
[----:B------:R-:W-:-:S04]  /*6c40*/  IMAD R10, R9, R22, RZ ;  /* 0x00000016090a7224 */ /* 0x000fc800078e02ff */
[----:B------:R-:W-:-:S03]  /*6c50*/  IMAD R9, R15, R23, R10 ;  /* 0x000000170f097224 */ /* 0x000fc600078e020a */
[----:B------:R-:W4:Y:S01]  /*6c60*/  LDC R18, c[0x0][0x708] ;  /* 0x0001c200ff127b82 */ /* 0x000f220000000800 */
[----:B------:R-:W-:Y:S01]  /*6c70*/  IMAD.IADD R9, R13, 0x1, R9 ;  /* 0x000000010d097824 */ /* 0x000fe200078e0209 */
[----:B------:R-:W-:-:S04]  /*6c80*/  I2FP.F32.U32 R13, R11 ;  /* 0x0000000b000d7245 */ /* 0x000fc80000201000 */
[-C--:B0-----:R-:W-:Y:S01]  /*6c90*/  SHF.R.U64 R10, R12, R14.reuse, R9 ;  /* 0x0000000e0c0a7219 */ /* 0x081fe20000001209 */
[----:B--2---:R-:W-:Y:S01]  /*6ca0*/  IMAD.MOV R12, RZ, RZ, -R17 ;  /* 0x000000ffff0c7224 */ /* 0x004fe200078e0a11 */
[----:B------:R-:W0:Y:S01]  /*6cb0*/  LDC R15, c[0x0][0x758] ;  /* 0x0001d600ff0f7b82 */ /* 0x000e220000000800 */
[----:B-1----:R-:W-:Y:S01]  /*6cc0*/  ISETP.NE.U32.AND P0, PT, R26, RZ, PT ;  /* 0x000000ff1a00720c */ /* 0x002fe20003f05070 */
[----:B------:R-:W-:Y:S01]  /*6cd0*/  FMUL R13, R13, UR5 ;  /* 0x000000050d0d7c20 */ /* 0x000fe20008400000 */
[----:B------:R-:W-:Y:S01]  /*6ce0*/  SHF.R.U32.HI R9, RZ, R14, R9 ;  /* 0x0000000eff097219 */ /* 0x000fe20000011609 */
[----:B------:R-:W-:Y:S01]  /*6cf0*/  IMAD.MOV.U32 R14, RZ, RZ, -0x1 ;  /* 0xffffffffff0e7424 */ /* 0x000fe200078e00ff */
[----:B------:R-:W-:-:S03]  /*6d00*/  ISETP.NE.AND.EX P0, PT, R27, RZ, PT, P0 ;  /* 0x000000ff1b00720c */ /* 0x000fc60003f05300 */
[----:B------:R-:W1:Y:S01]  /*6d10*/  LDC R20, c[0x0][0x148] ;  /* 0x00005200ff147b82 */ /* 0x000e620000000800 */
[----:B---3--:R-:W-:Y:S02]  /*6d20*/  IMAD R24, R19, R12, R8 ;  /* 0x0000000c13187224 */ /* 0x008fe400078e0208 */
[----:B------:R-:W-:-:S05]  /*6d30*/  IMAD.MOV.U32 R12, RZ, RZ, 0x1 ;  /* 0x00000001ff0c7424 */ /* 0x000fca00078e00ff */
[----:B------:R-:W2:Y:S01]  /*6d40*/  LDC R22, c[0x0][0x700] ;  /* 0x0001c000ff167b82 */ /* 0x000ea20000000800 */
[-CC-:B----4-:R-:W-:Y:S02]  /*6d50*/  SHF.R.U64 R19, R10, R18.reuse, R9.reuse ;  /* 0x000000120a137219 */ /* 0x190fe40000001209 */
[----:B------:R-:W-:Y:S02]  /*6d60*/  SHF.R.U32.HI R8, RZ, R18, R9 ;  /* 0x00000012ff087219 */ /* 0x000fe40000011609 */
[----:B------:R3:W4:Y:S03]  /*6d70*/  F2I.U32.TRUNC.NTZ R18, R13 ;  /* 0x0000000d00127305 */ /* 0x000726000020f000 */
[----:B------:R-:W1:Y:S01]  /*6d80*/  LDC R23, c[0x0][0x748] ;  /* 0x0001d200ff177b82 */ /* 0x000e620000000800 */
[-C--:B0-----:R-:W-:Y:S02]  /*6d90*/  SHF.R.U64 R21, R19, R15.reuse, R8 ;  /* 0x0000000f13157219 */ /* 0x081fe40000001208 */
[----:B------:R-:W-:-:S02]  /*6da0*/  SHF.L.U32 R14, R14, R15, RZ ;  /* 0x0000000f0e0e7219 */ /* 0x000fc400000006ff */
[-C--:B------:R-:W-:Y:S01]  /*6db0*/  SHF.R.U32.HI R9, RZ, R15.reuse, R8 ;  /* 0x0000000fff097219 */ /* 0x080fe20000011608 */
[----:B------:R-:W-:Y:S01]  /*6dc0*/  IMAD.MOV.U32 R8, RZ, RZ, R21 ;  /* 0x000000ffff087224 */ /* 0x000fe200078e0015 */
[----:B------:R-:W-:Y:S01]  /*6dd0*/  SHF.L.U32 R28, R12, R15, RZ ;  /* 0x0000000f0c1c7219 */ /* 0x000fe200000006ff */
[----:B------:R-:W0:Y:S01]  /*6de0*/  LDC R25, c[0x0][0x738] ;  /* 0x0001ce00ff197b82 */ /* 0x000e220000000800 */
[----:B------:R-:W-:-:S07]  /*6df0*/  LOP3.LUT R30, RZ, R14, RZ, 0x33, !PT ;  /* 0x0000000eff1e7212 */ /* 0x000fce00078e33ff */
[----:B------:R-:W0:Y:S01]  /*6e00*/  LDC R29, c[0x0][0x710] ;  /* 0x0001c400ff1d7b82 */ /* 0x000e220000000800 */
        /* <DEDUP_REMOVED lines=11> */
.L_x_141:
[----:B------:R-:W-:Y:S01]  /*6ec0*/  ISETP.NE.AND P0, PT, R0, 0x1, PT ;  /* 0x000000010000780c */ /* 0x000fe20003f05270 */
[----:B--2---:R-:W-:Y:S01]  /*6ed0*/  VIADD R15, R22, 0xffffffff ;  /* 0xffffffff160f7836 */ /* 0x004fe20000000000 */
[----:B-1----:R-:W-:Y:S01]  /*6ee0*/  SHF.R.U64 R9, R8, R23, R9 ;  /* 0x0000001708097219 */ /* 0x002fe20000001209 */
[----:B------:R-:W-:Y:S01]  /*6ef0*/  IMAD.MOV R18, RZ, RZ, -R18 ;  /* 0x000000ffff127224 */ /* 0x000fe200078e0a12 */
[----:B------:R-:W-:-:S03]  /*6f00*/  LOP3.LUT R8, R19, R30, RZ, 0xc0, !PT ;  /* 0x0000001e13087212 */ /* 0x000fc600078ec0ff */
[----:B------:R-:W-:Y:S02]  /*6f10*/  IMAD.MOV R12, RZ, RZ, -R9 ;  /* 0x000000ffff0c7224 */ /* 0x000fe400078e0a09 */
[----:B------:R-:W-:Y:S01]  /*6f20*/  IMAD R13, R28, R9, R8 ;  /* 0x000000091c0d7224 */ /* 0x000fe200078e0208 */
[----:B------:R-:W-:Y:S01]  /*6f30*/  LOP3.LUT R9, R10, R15, RZ, 0xc0, !PT ;  /* 0x0000000f0a097212 */ /* 0x000fe200078ec0ff */
[----:B0-----:R-:W-:Y:S02]  /*6f40*/  IMAD R8, R12, R25, R21 ;  /* 0x000000190c087224 */ /* 0x001fe400078e0215 */
[----:B------:R-:W-:Y:S02]  /*6f50*/  @P0 IMAD R24, R20, R18, R11 ;  /* 0x0000001214180224 */ /* 0x000fe400078e020b */
[----:B------:R-:W-:Y:S02]  /*6f60*/  IMAD R8, R8, R22, R9 ;  /* 0x0000001608087224 */ /* 0x000fe400078e0209 */
[----:B------:R-:W-:-:S02]  /*6f70*/  IMAD R13, R13, R29, R24 ;  /* 0x0000001d0d0d7224 */ /* 0x000fc400078e0218 */
[----:B------:R-:W-:Y:S02]  /*6f80*/  IMAD.MOV.U32 R12, RZ, RZ, 0x1 ;  /* 0x00000001ff0c7424 */ /* 0x000fe400078e00ff */
[----:B------:R-:W-:Y:S01]  /*6f90*/  IMAD.MOV.U32 R10, RZ, RZ, R16 ;  /* 0x000000ffff0a7224 */ /* 0x000fe200078e0010 */
[----:B------:R-:W-:Y:S02]  /*6fa0*/  SEL R17, R8, R13, !P0 ;  /* 0x0000000d08117207 */ /* 0x000fe40004000000 */
[----:B------:R-:W-:-:S07]  /*6fb0*/  SEL R13, R13, R8, !P0 ;  /* 0x000000080d0d7207 */ /* 0x000fce0004000000 */
.L_x_139:
[----:B------:R-:W-:-:S08]  /*6fc0*/  NOP ;  /* 0x0000000000007918 */ /* 0x000fd00000000000 */
[----:B------:R-:W0:-:S00]  /*6fd0*/  USETMAXREG.DEALLOC.CTAPOOL 0x28 ;  /* 0x00000028000079c8 */ /* 0x000e0000080e0500 */
[----:B0-----:R-:W-:-:S13]  /*6fe0*/  ISETP.NE.AND P0, PT, R5, RZ, PT ;  /* 0x000000ff0500720c */ /* 0x001fda0003f05270 */
[----:B------:R-:W-:Y:S05]  /*6ff0*/  @P0 EXIT ;  /* 0x000000000000094d */ /* 0x000fea0003800000 */
[----:B------:R-:W-:Y:S01]  /*7000*/  LOP3.LUT P0, RZ, R12, 0xff, RZ, 0xc0, !PT ;  /* 0x000000ff0cff7812 */ /* 0x000fe2000780c0ff */
[----:B------:R-:W-:Y:S02]  /*7010*/  IMAD.MOV.U32 R12, RZ, RZ, 0x1 ;  /* 0x00000001ff0c7424 */ /* 0x000fe400078e00ff */
[----:B------:R-:W-:-:S10]  /*7020*/  IMAD.MOV.U32 R5, RZ, RZ, RZ ;  /* 0x000000ffff057224 */ /* 0x000fd400078e00ff */
[----:B------:R-:W-:Y:S05]  /*7030*/  @!P0 BRA `(.L_x_142) ;  /* 0x0000000c00548947 */ /* 0x000fea0003800000 */
[----:B------:R-:W0:Y:S01]  /*7040*/  LDC R5, c[0x0][0x28c] ;  /* 0x0000a300ff057b82 */ /* 0x000e220000000800 */
[----:B------:R-:W-:Y:S01]  /*7050*/  LOP3.LUT P0, RZ, R6, 0x1f, RZ, 0xc0, !PT ;  /* 0x0000001f06ff7812 */ /* 0x000fe2000780c0ff */
[----:B------:R-:W-:Y:S01]  /*7060*/  ULDC UR6, c[0x0][0x758] ;  /* 0x0001d60000067ab9 */ /* 0x000fe20000000800 */
[----:B------:R-:W-:Y:S01]  /*7070*/  UMOV UR7, 0xffffffff ;  /* 0xffffffff00077882 */ /* 0x000fe20000000000 */
[----:B------:R-:W-:Y:S01]  /*7080*/  BSSY B0, `(.L_x_142) ;  /* 0x00000d0000007945 */ /* 0x000fe20003800000 */
[----:B------:R-:W-:Y:S01]  /*7090*/  USHF.L.U32 UR7, UR7, UR6, URZ ;  /* 0x0000000607077299 */ /* 0x000fe2000800063f */
[C---:B------:R-:W-:Y:S01]  /*70a0*/  ISETP.NE.AND P3, PT, R7.reuse, RZ, PT ;  /* 0x000000ff0700720c */ /* 0x040fe20003f65270 */
[----:B------:R-:W-:Y:S01]  /*70b0*/  IMAD.MOV.U32 R15, RZ, RZ, 0x1 ;  /* 0x00000001ff0f7424 */ /* 0x000fe200078e00ff */
[----:B------:R-:W-:Y:S01]  /*70c0*/  ISETP.NE.OR P0, PT, R7, RZ, !P0 ;  /* 0x000000ff0700720c */ /* 0x000fe20004705670 */
[----:B------:R-:W-:Y:S01]  /*70d0*/  IMAD.MOV.U32 R12, RZ, RZ, 0x1 ;  /* 0x00000001ff0c7424 */ /* 0x000fe200078e00ff */
[----:B------:R-:W-:Y:S01]  /*70e0*/  LOP3.LUT R18, R4, 0x2, RZ, 0xfc, !PT ;  /* 0x0000000204127812 */ /* 0x000fe200078efcff */
[----:B------:R-:W-:Y:S01]  /*70f0*/  ULDC UR5, c[0x0][0x700] ;  /* 0x0001c00000057ab9 */ /* 0x000fe20000000800 */
[----:B------:R-:W-:Y:S01]  /*7100*/  UMOV UR8, 0x1 ;  /* 0x0000000100087882 */ /* 0x000fe20000000000 */
[----:B------:R-:W-:-:S02]  /*7110*/  UIADD3 UR5, UR5, -0x1, URZ ;  /* 0xffffffff05057890 */ /* 0x000fc4000fffe03f */
[----:B------:R-:W-:Y:S02]  /*7120*/  USHF.L.U32 UR29, UR8, UR6, URZ ;  /* 0x00000006081d7299 */ /* 0x000fe4000800063f */
[----:B------:R-:W-:Y:S01]  /*7130*/  ULOP3.LUT UR21, URZ, UR7, URZ, 0x33, !UPT ;  /* 0x000000073f157292 */ /* 0x000fe2000f8e333f */
[----:B------:R-:W-:Y:S01]  /*7140*/  ULDC.64 UR32, c[0x0][0x198] ;  /* 0x0000660000207ab9 */ /* 0x000fe20000000a00 */
[----:B0-----:R-:W-:-:S05]  /*7150*/  VIADD R5, R5, 0x7f ;  /* 0x0000007f05057836 */ /* 0x001fca0000000000 */
[----:B------:R-:W-:-:S04]  /*7160*/  SHF.R.S32.HI R6, RZ, 0x1f, R5 ;  /* 0x0000001fff067819 */ /* 0x000fc80000011405 */
[----:B------:R-:W-:Y:S01]  /*7170*/  LEA.HI R6, R6, R5, RZ, 0x7 ;  /* 0x0000000506067211 */ /* 0x000fe200078f38ff */
[----:B------:R-:W-:-:S03]  /*7180*/  IMAD.MOV.U32 R5, RZ, RZ, RZ ;  /* 0x000000ffff057224 */ /* 0x000fc600078e00ff */
[----:B------:R-:W-:-:S05]  /*7190*/  SHF.R.S32.HI R16, RZ, 0x7, R6 ;  /* 0x00000007ff107819 */ /* 0x000fca0000011406 */
[----:B------:R-:W-:-:S07]  /*71a0*/  VIADD R14, R16, 0x1 ;  /* 0x00000001100e7836 */ /* 0x000fce0000000000 */
.L_x_154:
[----:B------:R-:W-:-:S03]  /*71b0*/  UMOV UR6, 0xffffffff ;  /* 0xffffffff00067882 */ /* 0x000fc60000000000 */
[----:B------:R-:W-:Y:S05]  /*71c0*/  BRA.DIV UR6, `(.L_x_143) ;  /* 0x0000001206587947 */ /* 0x000fea000b800000 */
[----:B------:R-:W-:-:S13]  /*71d0*/  ELECT P1, URZ, PT ;  /* 0x00000000003f782f */ /* 0x000fda0003820000 */
.L_x_169:
[----:B------:R-:W0:Y:S01]  /*71e0*/  LDC R6, c[0x0][0x28c] ;  /* 0x0000a300ff067b82 */ /* 0x000e220000000800 */
[----:B------:R-:W-:Y:S01]  /*71f0*/  BSSY B1, `(.L_x_144) ;  /* 0x0000046000017945 */ /* 0x000fe20003800000 */
[----:B0-----:R-:W-:-:S13]  /*7200*/  ISETP.LT.OR P1, PT, R6, 0x1, !P1 ;  /* 0x000000010600780c */ /* 0x001fda0004f21670 */
[----:B------:R-:W-:Y:S05]  /*7210*/  @P1 BRA `(.L_x_145) ;  /* 0x00000004000c1947 */ /* 0x000fea0003800000 */
[----:B------:R-:W-:Y:S01]  /*7220*/  IMAD.SHL.U32 R24, R13, 0x4, RZ ;  /* 0x000000040d187824 */ /* 0x000fe200078e00ff */
[----:B------:R-:W-:Y:S01]  /*7230*/  CS2R R22, SRZ ;  /* 0x0000000000167805 */ /* 0x000fe2000001ff00 */
[----:B------:R-:W-:Y:S02]  /*7240*/  IMAD.SHL.U32 R17, R17, 0x40, RZ ;  /* 0x0000004011117824 */ /* 0x000fe400078e00ff */
[----:B------:R-:W-:Y:S02]  /*7250*/  IMAD.SHL.U32 R13, R13, 0x100, RZ ;  /* 0x000001000d0d7824 */ /* 0x000fe400078e00ff */
[----:B------:R-:W-:Y:S02]  /*7260*/  IMAD.MOV.U32 R21, RZ, RZ, RZ ;  /* 0x000000ffff157224 */ /* 0x000fe400078e00ff */
[----:B------:R-:W-:Y:S02]  /*7270*/  IMAD.MOV.U32 R6, RZ, RZ, R14 ;  /* 0x000000ffff067224 */ /* 0x000fe400078e000e */
[----:B------:R-:W-:-:S02]  /*7280*/  IMAD.MOV.U32 R7, RZ, RZ, R12 ;  /* 0x000000ffff077224 */ /* 0x000fc400078e000c */
[----:B------:R-:W-:-:S07]  /*7290*/  IMAD.MOV.U32 R8, RZ, RZ, R5 ;  /* 0x000000ffff087224 */ /* 0x000fce00078e0005 */
.L_x_149:
[----:B------:R-:W0:Y:S01]  /*72a0*/  S2R R20, SR_CgaCtaId ;  /* 0x0000000000147919 */ /* 0x000e220000008800 */
[----:B------:R-:W-:Y:S01]  /*72b0*/  MOV R9, 0x400 ;  /* 0x0000040000097802 */ /* 0x000fe20000000f00 */
[----:B------:R-:W1:Y:S03]  /*72c0*/  @!P3 LDC R11, c[0x0][0x640] ;  /* 0x00019000ff0bbb82 */ /* 0x000e660000000800 */
[----:B0-----:R-:W-:Y:S02]  /*72d0*/  LEA R19, R20, R9, 0x18 ;  /* 0x0000000914137211 */ /* 0x001fe400078ec0ff */
[----:B------:R-:W-:-:S03]  /*72e0*/  SHF.L.U32 R9, R7, 0x1f, RZ ;  /* 0x0000001f07097819 */ /* 0x000fc600000006ff */
[----:B------:R-:W-:-:S04]  /*72f0*/  IMAD R20, R8, 0x8, R19 ;  /* 0x0000000808147824 */ /* 0x000fc800078e0213 */
[----:B------:R-:W0:Y:S02]  /*7300*/  SYNCS.PHASECHK.TRANS64.TRYWAIT P1, [R20+URZ+0x40], R9 ;  /* 0x00004009140075a7 */ /* 0x000e24000802017f */
[----:B01----:R-:W-:Y:S05]  /*7310*/  @!P1 BRA `(.L_x_146) ;  /* 0x0000001000249947 */ /* 0x003fea0003800000 */
.L_x_170:
[----:B0-----:R-:W-:Y:S01]  /*7320*/  PRMT R9, R18, 0x9910, RZ ;  /* 0x0000991012097816 */ /* 0x001fe200000000ff */
[----:B------:R0:W-:Y:S03]  /*7330*/  @!P3 SYNCS.ARRIVE.TRANS64 RZ, [R20+URZ], R11 ;  /* 0x0000000b14ffb9a7 */ /* 0x0001e6000800003f */
[----:B------:R-:W-:-:S13]  /*7340*/  ISETP.NE.AND P1, PT, R9, 0x2, PT ;  /* 0x000000020900780c */ /* 0x000fda0003f25270 */
[----:B0-----:R-:W-:Y:S05]  /*7350*/  @P1 BRA `(.L_x_147) ;  /* 0x0000000000041947 */ /* 0x001fea0003800000 */
[----:B------:R-:W-:Y:S01]  /*7360*/  BPT.TRAP 0x1 ;  /* 0x000000040000795c */ /* 0x000fe20000300000 */
.L_x_147:
[----:B------:R-:W-:Y:S05]  /*7370*/  @P0 BRA `(.L_x_148) ;  /* 0x0000000000040947 */ /* 0x000fea0003800000 */
[----:B------:R-:W-:Y:S01]  /*7380*/  BPT.TRAP 0x1 ;  /* 0x000000040000795c */ /* 0x000fe20000300000 */
.L_x_148:
[--C-:B------:R-:W-:Y:S01]  /*7390*/  IMAD R9, R8, 0x4000, R19.reuse ;  /* 0x0000400008097824 */ /* 0x100fe200078e0213 */
[----:B------:R-:W-:Y:S01]  /*73a0*/  R2UR UR25, R20 ;  /* 0x00000000141972ca */ /* 0x000fe200000e0000 */
[----:B------:R-:W-:Y:S01]  /*73b0*/  VIADD R6, R6, 0xffffffff ;  /* 0xffffffff06067836 */ /* 0x000fe20000000000 */
[----:B------:R-:W-:Y:S01]  /*73c0*/  R2UR UR28, R10 ;  /* 0x000000000a1c72ca */ /* 0x000fe200000e0000 */
[----:B------:R-:W-:Y:S01]  /*73d0*/  UIADD3 UR6, UP0, UR32, 0xf0, URZ ;  /* 0x000000f020067890 */ /* 0x000fe2000ff1e03f */
[----:B------:R-:W-:Y:S01]  /*73e0*/  R2UR UR24, R9 ;  /* 0x00000000091872ca */ /* 0x000fe200000e0000 */
[--C-:B------:R-:W-:Y:S01]  /*73f0*/  IMAD R9, R8, 0x1000, R19.reuse ;  /* 0x0000100008097824 */ /* 0x100fe200078e0213 */
[----:B------:R-:W-:Y:S01]  /*7400*/  R2UR UR26, R22 ;  /* 0x00000000161a72ca */ /* 0x000fe200000e0000 */
[----:B------:R-:W-:Y:S01]  /*7410*/  IMAD R19, R8, 0x2000, R19 ;  /* 0x0000200008137824 */ /* 0x000fe200078e0213 */
[----:B------:R-:W-:Y:S01]  /*7420*/  R2UR UR27, R13 ;  /* 0x000000000d1b72ca */ /* 0x000fe200000e0000 */
[----:B------:R-:W-:Y:S01]  /*7430*/  UIADD3 UR14, UP1, UR32, 0x1f0, URZ ;  /* 0x000001f0200e7890 */ /* 0x000fe2000ff3e03f */
[----:B------:R-:W-:Y:S01]  /*7440*/  R2UR UR8, R9 ;  /* 0x00000000090872ca */ /* 0x000fe200000e0000 */
[----:B------:R-:W-:Y:S01]  /*7450*/  UIADD3 UR34, UP2, UR32, 0x2f0, URZ ;  /* 0x000002f020227890 */ /* 0x000fe2000ff5e03f */
[----:B------:R-:W-:Y:S01]  /*7460*/  R2UR UR16, R19 ;  /* 0x00000000131072ca */ /* 0x000fe200000e0000 */
[----:B------:R-:W-:Y:S01]  /*7470*/  UIADD3.X UR7, URZ, UR33, URZ, UP0, !UPT ;  /* 0x000000213f077290 */ /* 0x000fe200087fe43f */
[----:B------:R-:W-:Y:S01]  /*7480*/  R2UR UR11, R24 ;  /* 0x00000000180b72ca */ /* 0x000fe200000e0000 */
[----:B------:R-:W-:Y:S01]  /*7490*/  UIADD3.X UR15, URZ, UR33, URZ, UP1, !UPT ;  /* 0x000000213f0f7290 */ /* 0x000fe20008ffe43f */
[----:B------:R-:W-:Y:S01]  /*74a0*/  R2UR UR12, R23 ;  /* 0x00000000170c72ca */ /* 0x000fe200000e0000 */
[----:B------:R-:W-:Y:S01]  /*74b0*/  UIADD3 UR24, UR24, 0x180, URZ ;  /* 0x0000018018187890 */ /* 0x000fe2000fffe03f */
[----:B------:R-:W-:Y:S01]  /*74c0*/  R2UR UR18, R21 ;  /* 0x00000000151272ca */ /* 0x000fe200000e0000 */
[----:B------:R-:W-:Y:S01]  /*74d0*/  VIADD R8, R8, 0x1 ;  /* 0x0000000108087836 */ /* 0x000fe20000000000 */
[----:B------:R-:W-:Y:S01]  /*74e0*/  R2UR UR19, R17 ;  /* 0x00000000111372ca */ /* 0x000fe200000e0000 */
[----:B------:R-:W-:Y:S01]  /*74f0*/  UIADD3.X UR35, URZ, UR33, URZ, UP2, !UPT ;  /* 0x000000213f237290 */ /* 0x000fe200097fe43f */
[----:B------:R-:W-:Y:S01]  /*7500*/  ISETP.GT.AND P2, PT, R6, 0x1, PT ;  /* 0x000000010600780c */ /* 0x000fe20003f44270 */
[----:B------:R-:W-:Y:S01]  /*7510*/  UIADD3 UR8, UR8, 0x30180, URZ ;  /* 0x0003018008087890 */ /* 0x000fe2000fffe03f */
[----:B------:R-:W-:Y:S01]  /*7520*/  ISETP.NE.AND P1, PT, R8, 0x8, PT ;  /* 0x000000080800780c */ /* 0x000fe20003f25270 */
[----:B------:R-:W-:Y:S01]  /*7530*/  UIADD3 UR16, UR16, 0x20180, URZ ;  /* 0x0002018010107890 */ /* 0x000fe2000fffe03f */
[----:B------:R-:W-:Y:S01]  /*7540*/  VIADD R23, R23, 0x1 ;  /* 0x0000000117177836 */ /* 0x000fe20000000000 */
[----:B------:R-:W-:Y:S01]  /*7550*/  UMOV UR22, 0x0 ;  /* 0x0000000000167882 */ /* 0x000fe20000000000 */
[----:B------:R-:W-:Y:S01]  /*7560*/  UMOV UR23, 0x10000000 ;  /* 0x1000000000177882 */ /* 0x000fe20000000000 */
[----:B------:R-:W-:Y:S01]  /*7570*/  UMOV UR10, URZ ;  /* 0x0000003f000a7c82 */ /* 0x000fe20008000000 */
[----:B------:R-:W-:Y:S01]  /*7580*/  UMOV UR9, UR25 ;  /* 0x0000001900097c82 */ /* 0x000fe20008000000 */
[----:B------:R-:W-:Y:S01]  /*7590*/  UMOV UR13, UR28 ;  /* 0x0000001c000d7c82 */ /* 0x000fe20008000000 */
[----:B------:R0:W-:Y:S01]  /*75a0*/  UTMALDG.3D [UR24], [UR6], desc[UR22] ;  /* 0x00001618060075b4 */ /* 0x0001e20008011000 */
[----:B------:R-:W-:Y:S01]  /*75b0*/  UMOV UR17, UR25 ;  /* 0x0000001900117c82 */ /* 0x000fe20008000000 */
[----:B------:R-:W-:Y:S01]  /*75c0*/  UMOV UR20, UR28 ;  /* 0x0000001c00147c82 */ /* 0x000fe20008000000 */
[----:B------:R-:W-:Y:S01]  /*75d0*/  SEL R20, RZ, 0x1, P1 ;  /* 0x00000001ff147807 */ /* 0x000fe20000800000 */
[----:B------:R-:W-:Y:S01]  /*75e0*/  VIADD R22, R22, 0x40 ;  /* 0x0000004016167836 */ /* 0x000fe20000000000 */
[----:B------:R-:W-:Y:S01]  /*75f0*/  SEL R8, R8, RZ, P1 ;  /* 0x000000ff08087207 */ /* 0x000fe20000800000 */
[----:B------:R-:W-:Y:S01]  /*7600*/  VIADD R21, R21, 0x80 ;  /* 0x0000008015157836 */ /* 0x000fe20000000000 */
[----:B------:R-:W-:Y:S01]  /*7610*/  LOP3.LUT R7, R7, R20, RZ, 0x3c, !PT ;  /* 0x0000001407077212 */ /* 0x000fe200078e3cff */
[----:B------:R0:W-:Y:S01]  /*7620*/  UTMALDG.4D [UR8], [UR14], desc[UR22] ;  /* 0x000016080e0075b4 */ /* 0x0001e20008019000 */
[----:B------:R0:W-:Y:S02]  /*7630*/  UTMALDG.3D [UR16], [UR34], desc[UR22] ;  /* 0x00001610220075b4 */ /* 0x0001e40008011000 */
[----:B0-----:R-:W-:Y:S05]  /*7640*/  @P2 BRA `(.L_x_149) ;  /* 0xfffffffc00142947 */ /* 0x001fea000383ffff */
.L_x_145:
[----:B------:R-:W-:Y:S05]  /*7650*/  BSYNC B1 ;  /* 0x0000000000017941 */ /* 0x000fea0003800000 */
.L_x_144:
[----:B------:R-:W-:Y:S01]  /*7660*/  LOP3.LUT P2, RZ, R15, 0xff, RZ, 0xc0, !PT ;  /* 0x000000ff0fff7812 */ /* 0x000fe2000784c0ff */
[----:B------:R-:W-:Y:S01]  /*7670*/  IMAD.IADD R5, R16, 0x1, R5 ;  /* 0x0000000110057824 */ /* 0x000fe200078e0205 */
[----:B------:R-:W-:Y:S01]  /*7680*/  IADD3 R2, P4, R2, UR30, RZ ;  /* 0x0000001e02027c10 */ /* 0x000fe2000ff9e0ff */
[----:B------:R-:W-:Y:S01]  /*7690*/  ULDC.64 UR6, c[0x0][0x750] ;  /* 0x0001d40000067ab9 */ /* 0x000fe20000000a00 */
[----:B------:R-:W-:Y:S01]  /*76a0*/  BSSY B1, `(.L_x_150) ;  /* 0x000006b000017945 */ /* 0x000fe20003800000 */
[----:B------:R-:W-:Y:S01]  /*76b0*/  IMAD.MOV.U32 R13, RZ, RZ, -0x1 ;  /* 0xffffffffff0d7424 */ /* 0x000fe200078e00ff */
[----:B------:R-:W-:Y:S01]  /*76c0*/  ISETP.GT.U32.AND P1, PT, R5, 0x7, PT ;  /* 0x000000070500780c */ /* 0x000fe20003f24070 */
[----:B------:R-:W-:Y:S01]  /*76d0*/  IMAD.MOV.U32 R17, RZ, RZ, -0x1 ;  /* 0xffffffffff117424 */ /* 0x000fe200078e00ff */
[----:B------:R-:W-:Y:S01]  /*76e0*/  SHF.R.U32.HI R6, RZ, 0x3, R5 ;  /* 0x00000003ff067819 */ /* 0x000fe20000011605 */
[----:B------:R-:W-:Y:S01]  /*76f0*/  IMAD.MOV.U32 R10, RZ, RZ, -0x1 ;  /* 0xffffffffff0a7424 */ /* 0x000fe200078e00ff */
[----:B------:R-:W-:-:S02]  /*7700*/  ISETP.LT.U32.AND P1, PT, R16, 0x8, P1 ;  /* 0x000000081000780c */ /* 0x000fc40000f21070 */
[----:B------:R-:W-:Y:S01]  /*7710*/  IADD3.X R3, R3, UR4, RZ, P4, !PT ;  /* 0x0000000403037c10 */ /* 0x000fe2000a7fe4ff */
[----:B------:R-:W0:Y:S01]  /*7720*/  @P2 S2R R8, SR_CgaCtaId ;  /* 0x0000000000082919 */ /* 0x000e220000008800 */
[----:B------:R-:W-:Y:S02]  /*7730*/  @P2 MOV R7, 0x400 ;  /* 0x0000040000072802 */ /* 0x000fe40000000f00 */
[----:B------:R-:W-:Y:S02]  /*7740*/  ISETP.GE.U32.AND P4, PT, R2, UR6, PT ;  /* 0x0000000602007c0c */ /* 0x000fe4000bf86070 */
[----:B------:R-:W-:Y:S02]  /*7750*/  LOP3.LUT R6, R6, 0x1, RZ, 0xc0, !PT ;  /* 0x0000000106067812 */ /* 0x000fe400078ec0ff */
[----:B------:R-:W-:Y:S02]  /*7760*/  LOP3.LUT R5, R5, 0x7, RZ, 0xc0, !PT ;  /* 0x0000000705057812 */ /* 0x000fe400078ec0ff */
[----:B------:R-:W-:-:S02]  /*7770*/  PRMT R15, RZ, 0x7610, R15 ;  /* 0x00007610ff0f7816 */ /* 0x000fc4000000000f */
[----:B0-----:R-:W-:-:S04]  /*7780*/  @P2 LEA R7, R8, R7, 0x18 ;  /* 0x0000000708072211 */ /* 0x001fc800078ec0ff */
[----:B------:R0:W-:Y:S01]  /*7790*/  @P2 SYNCS.ARRIVE.TRANS64.A1T0 RZ, [R7+URZ+0x98], RZ ;  /* 0x000098ff07ff29a7 */ /* 0x0001e2000810003f */
[----:B------:R-:W-:-:S04]  /*77a0*/  ISETP.NE.U32.AND P2, PT, R6, 0x1, PT ;  /* 0x000000010600780c */ /* 0x000fc80003f45070 */
[----:B------:R-:W-:Y:S02]  /*77b0*/  ISETP.GT.U32.AND P2, PT, R16, 0x7, !P2 ;  /* 0x000000071000780c */ /* 0x000fe40005744070 */
[----:B0-----:R-:W-:Y:S02]  /*77c0*/  SEL R7, RZ, 0x1, !P1 ;  /* 0x00000001ff077807 */ /* 0x001fe40004800000 */
[----:B------:R-:W-:Y:S02]  /*77d0*/  ISETP.GE.U32.AND.EX P1, PT, R3, UR7, PT, P4 ;  /* 0x0000000703007c0c */ /* 0x000fe4000bf26140 */
[----:B------:R-:W-:-:S04]  /*77e0*/  SEL R6, RZ, 0x1, !P2 ;  /* 0x00000001ff067807 */ /* 0x000fc80005000000 */
[----:B------:R-:W-:Y:S02]  /*77f0*/  LOP3.LUT R12, R6, R12, R7, 0x96, !PT ;  /* 0x0000000c060c7212 */ /* 0x000fe400078e9607 */
[----:B------:R-:W-:-:S05]  /*7800*/  PRMT R6, RZ, 0x7610, R6 ;  /* 0x00007610ff067816 */ /* 0x000fca0000000006 */
[----:B------:R-:W-:Y:S05]  /*7810*/  @P1 BRA `(.L_x_151) ;  /* 0x00000004004c1947 */ /* 0x000fea0003800000 */
[----:B------:R-:W-:Y:S01]  /*7820*/  ULDC.64 UR6, c[0x0][0x728] ;  /* 0x0001ca0000067ab9 */ /* 0x000fe20000000a00 */
[----:B------:R-:W0:Y:S01]  /*7830*/  S2R R17, SR_CTAID.X ;  /* 0x0000000000117919 */ /* 0x000e220000002500 */
[----:B------:R-:W-:Y:S01]  /*7840*/  ISETP.NE.U32.AND P1, PT, RZ, UR6, PT ;  /* 0x00000006ff007c0c */ /* 0x000fe2000bf25070 */
[----:B------:R-:W-:Y:S01]  /*7850*/  ULDC UR9, c[0x0][0x730] ;  /* 0x0001cc0000097ab9 */ /* 0x000fe20000000800 */
[----:B------:R-:W-:Y:S01]  /*7860*/  IMAD.MOV.U32 R6, RZ, RZ, R2 ;  /* 0x000000ffff067224 */ /* 0x000fe200078e0002 */
[----:B------:R-:W1:Y:S01]  /*7870*/  S2R R13, SR_CTAID.Y ;  /* 0x00000000000d7919 */ /* 0x000e620000002600 */
[----:B------:R-:W-:Y:S01]  /*7880*/  ISETP.NE.AND.EX P1, PT, RZ, UR7, PT, P1 ;  /* 0x00000007ff007c0c */ /* 0x000fe2000bf25310 */
[----:B------:R-:W-:-:S12]  /*7890*/  IMAD.MOV.U32 R7, RZ, RZ, R3 ;  /* 0x000000ffff077224 */ /* 0x000fd800078e0003 */
[----:B------:R-:W-:Y:S05]  /*78a0*/  @!P1 BRA `(.L_x_152) ;  /* 0x0000000000289947 */ /* 0x000fea0003800000 */
[----:B------:R-:W-:Y:S02]  /*78b0*/  ULDC UR8, c[0x0][0x734] ;  /* 0x0001cd0000087ab9 */ /* 0x000fe40000000800 */
[----:B------:R-:W-:-:S05]  /*78c0*/  IADD3 R11, P1, R2, UR8, RZ ;  /* 0x00000008020b7c10 */ /* 0x000fca000ff3e0ff */
[----:B------:R-:W-:-:S04]  /*78d0*/  IMAD.X R19, RZ, RZ, R3, P1 ;  /* 0x000000ffff137224 */ /* 0x000fc800008e0603 */
[----:B------:R-:W-:-:S04]  /*78e0*/  IMAD.WIDE.U32 R8, R19, UR6, RZ ;  /* 0x0000000613087c25 */ /* 0x000fc8000f8e00ff */
[----:B------:R-:W-:-:S04]  /*78f0*/  IMAD.WIDE.U32 R8, P1, R11, UR7, R8 ;  /* 0x000000070b087c25 */ /* 0x000fc8000f820008 */
[----:B------:R-:W-:-:S04]  /*7900*/  IMAD.WIDE.U32 R10, R11, UR6, RZ ;  /* 0x000000060b0a7c25 */ /* 0x000fc8000f8e00ff */
[----:B------:R-:W-:Y:S01]  /*7910*/  IMAD.X R7, RZ, RZ, RZ, P1 ;  /* 0x000000ffff077224 */ /* 0x000fe200008e06ff */
[----:B------:R-:W-:Y:S01]  /*7920*/  IADD3 RZ, P1, R11, R8, RZ ;  /* 0x000000080bff7210 */ /* 0x000fe20007f3e0ff */
[----:B------:R-:W-:-:S04]  /*7930*/  IMAD.MOV.U32 R6, RZ, RZ, R9 ;  /* 0x000000ffff067224 */ /* 0x000fc800078e0009 */
[----:B------:R-:W-:-:S08]  /*7940*/  IMAD.WIDE.U32.X R6, R19, UR7, R6, P1 ;  /* 0x0000000713067c25 */ /* 0x000fd000088e0406 */
.L_x_152:
[--C-:B------:R-:W-:Y:S01]  /*7950*/  SHF.R.U64 R10, R6, UR9, R7.reuse ;  /* 0x00000009060a7c19 */ /* 0x100fe20008001207 */
[----:B------:R-:W-:Y:S01]  /*7960*/  ULDC.64 UR6, c[0x0][0x720] ;  /* 0x0001c80000067ab9 */ /* 0x000fe20000000a00 */
[----:B------:R-:W-:Y:S01]  /*7970*/  SHF.R.U32.HI R6, RZ, UR9, R7 ;  /* 0x00000009ff067c19 */ /* 0x000fe20008011607 */
[----:B------:R-:W2:Y:S01]  /*7980*/  LDC R24, c[0x0][0x144] ;  /* 0x00005100ff187b82 */ /* 0x000ea20000000800 */
[----:B------:R-:W-:Y:S01]  /*7990*/  IADD3 R9, P1, RZ, -R10, RZ ;  /* 0x8000000aff097210 */ /* 0x000fe20007f3e0ff */
[----:B------:R-:W-:Y:S01]  /*79a0*/  ULDC.64 UR10, c[0x0][0x740] ;  /* 0x0001d000000a7ab9 */ /* 0x000fe20000000a00 */
[----:B0-----:R-:W-:Y:S01]  /*79b0*/  I2FP.F32.U32 R11, R17 ;  /* 0x00000011000b7245 */ /* 0x001fe20000201000 */
[----:B------:R-:W-:Y:S02]  /*79c0*/  ULDC UR8, c[0x0][0x708] ;  /* 0x0001c20000087ab9 */ /* 0x000fe40000000800 */
[----:B------:R-:W-:Y:S01]  /*79d0*/  IMAD.X R6, RZ, RZ, ~R6, P1 ;  /* 0x000000ffff067224 */ /* 0x000fe200008e0e06 */
[----:B------:R-:W-:Y:S01]  /*79e0*/  ISETP.NE.U32.AND P1, PT, RZ, UR10, PT ;  /* 0x0000000aff007c0c */ /* 0x000fe2000bf25070 */
[----:B------:R-:W0:Y:S02]  /*79f0*/  LDC R20, c[0x0][0x148] ;  /* 0x00005200ff147b82 */ /* 0x000e240000000800 */
[----:B------:R-:W-:Y:S01]  /*7a00*/  IMAD R8, R6, UR6, RZ ;  /* 0x0000000606087c24 */ /* 0x000fe2000f8e02ff */
[----:B------:R-:W-:Y:S01]  /*7a10*/  ISETP.NE.AND.EX P1, PT, RZ, UR11, PT, P1 ;  /* 0x0000000bff007c0c */ /* 0x000fe2000bf25310 */
[----:B------:R-:W-:Y:S01]  /*7a20*/  IMAD.WIDE.U32 R6, R9, UR6, R2 ;  /* 0x0000000609067c25 */ /* 0x000fe2000f8e0002 */
[----:B------:R-:W-:-:S03]  /*7a30*/  ULDC UR6, c[0x0][0x150] ;  /* 0x0000540000067ab9 */ /* 0x000fc60000000800 */
[----:B------:R-:W-:Y:S02]  /*7a40*/  IMAD R9, R9, UR7, R8 ;  /* 0x0000000709097c24 */ /* 0x000fe4000f8e0208 */
[----:B------:R-:W-:Y:S01]  /*7a50*/  FMUL R8, R11, UR6 ;  /* 0x000000060b087c20 */ /* 0x000fe20008400000 */
[----:B------:R-:W-:Y:S01]  /*7a60*/  ULDC UR6, c[0x0][0x718] ;  /* 0x0001c60000067ab9 */ /* 0x000fe20000000800 */
[----:B------:R-:W-:Y:S01]  /*7a70*/  ULDC UR7, c[0x0][0x154] ;  /* 0x0000550000077ab9 */ /* 0x000fe20000000800 */
[----:B------:R-:W-:-:S03]  /*7a80*/  IMAD.IADD R7, R7, 0x1, R9 ;  /* 0x0000000107077824 */ /* 0x000fc600078e0209 */
[----:B------:R-:W3:Y:S02]  /*7a90*/  F2I.U32.TRUNC.NTZ R8, R8 ;  /* 0x0000000800087305 */ /* 0x000ee4000020f000 */
[----:B------:R-:W-:Y:S02]  /*7aa0*/  SHF.R.U64 R11, R6, UR6, R7 ;  /* 0x00000006060b7c19 */ /* 0x000fe40008001207 */
[----:B-1----:R-:W-:-:S05]  /*7ab0*/  I2FP.F32.U32 R6, R13 ;  /* 0x0000000d00067245 */ /* 0x002fca0000201000 */
[----:B------:R-:W-:Y:S01]  /*7ac0*/  FMUL R22, R6, UR7 ;  /* 0x0000000706167c20 */ /* 0x000fe20008400000 */
[----:B------:R-:W-:Y:S01]  /*7ad0*/  SHF.R.U32.HI R6, RZ, UR6, R7 ;  /* 0x00000006ff067c19 */ /* 0x000fe20008011607 */
[----:B------:R-:W-:-:S03]  /*7ae0*/  ULDC UR6, c[0x0][0x758] ;  /* 0x0001d60000067ab9 */ /* 0x000fc60000000800 */
[--C-:B------:R-:W-:Y:S01]  /*7af0*/  SHF.R.U64 R21, R11, UR8, R6.reuse ;  /* 0x000000080b157c19 */ /* 0x100fe20008001206 */
[----:B------:R-:W1:Y:S01]  /*7b00*/  F2I.U32.TRUNC.NTZ R22, R22 ;  /* 0x0000001600167305 */ /* 0x000e62000020f000 */
[----:B------:R-:W-:Y:S01]  /*7b10*/  SHF.R.U32.HI R6, RZ, UR8, R6 ;  /* 0x00000008ff067c19 */ /* 0x000fe20008011606 */
[----:B---3--:R-:W-:-:S03]  /*7b20*/  IMAD.MOV R8, RZ, RZ, -R8 ;  /* 0x000000ffff087224 */ /* 0x008fc600078e0a08 */
[--C-:B------:R-:W-:Y:S01]  /*7b30*/  SHF.R.U64 R19, R21, UR6, R6.reuse ;  /* 0x0000000615137c19 */ /* 0x100fe20008001206 */
[----:B--2---:R-:W-:Y:S01]  /*7b40*/  IMAD R17, R24, R8, R17 ;  /* 0x0000000818117224 */ /* 0x004fe200078e0211 */
[----:B------:R-:W-:-:S03]  /*7b50*/  SHF.R.U32.HI R23, RZ, UR6, R6 ;  /* 0x00000006ff177c19 */ /* 0x000fc60008011606 */
[----:B------:R-:W-:Y:S02]  /*7b60*/  IMAD.MOV.U32 R6, RZ, RZ, R19 ;  /* 0x000000ffff067224 */ /* 0x000fe400078e0013 */
[----:B------:R-:W-:Y:S01]  /*7b70*/  IMAD.MOV.U32 R7, RZ, RZ, R23 ;  /* 0x000000ffff077224 */ /* 0x000fe200078e0017 */
[----:B-1----:R-:W-:Y:S06]  /*7b80*/  @!P1 BRA `(.L_x_153) ;  /* 0x0000000000289947 */ /* 0x002fec0003800000 */
[----:B------:R-:W-:Y:S02]  /*7b90*/  ULDC UR6, c[0x0][0x74c] ;  /* 0x0001d30000067ab9 */ /* 0x000fe40000000800 */
[----:B------:R-:W-:-:S05]  /*7ba0*/  IADD3 R7, P1, R19, UR6, RZ ;  /* 0x0000000613077c10 */ /* 0x000fca000ff3e0ff */
[----:B------:R-:W-:-:S04]  /*7bb0*/  IMAD.X R23, RZ, RZ, R23, P1 ;  /* 0x000000ffff177224 */ /* 0x000fc800008e0617 */
[----:B------:R-:W-:-:S04]  /*7bc0*/  IMAD.WIDE.U32 R8, R23, UR10, RZ ;  /* 0x0000000a17087c25 */ /* 0x000fc8000f8e00ff */
[----:B------:R-:W-:-:S04]  /*7bd0*/  IMAD.WIDE.U32 R8, P1, R7, UR11, R8 ;  /* 0x0000000b07087c25 */ /* 0x000fc8000f820008 */
[----:B------:R-:W-:-:S04]  /*7be0*/  IMAD.WIDE.U32 R6, R7, UR10, RZ ;  /* 0x0000000a07067c25 */ /* 0x000fc8000f8e00ff */
[----:B------:R-:W-:Y:S01]  /*7bf0*/  IMAD.MOV.U32 R6, RZ, RZ, R9 ;  /* 0x000000ffff067224 */ /* 0x000fe200078e0009 */
[----:B------:R-:W-:Y:S01]  /*7c00*/  IADD3 RZ, P2, R7, R8, RZ ;  /* 0x0000000807ff7210 */ /* 0x000fe20007f5e0ff */
[----:B------:R-:W-:-:S04]  /*7c10*/  IMAD.X R7, RZ, RZ, RZ, P1 ;  /* 0x000000ffff077224 */ /* 0x000fc800008e06ff */
[----:B------:R-:W-:-:S08]  /*7c20*/  IMAD.WIDE.U32.X R6, R23, UR11, R6, P2 ;  /* 0x0000000b17067c25 */ /* 0x000fd000090e0406 */
.L_x_153:
[----:B------:R-:W-:Y:S01]  /*7c30*/  ISETP.NE.AND P1, PT, R0, 0x1, PT ;  /* 0x000000010000780c */ /* 0x000fe20003f25270 */
[----:B------:R-:W-:Y:S01]  /*7c40*/  ULDC UR6, c[0x0][0x748] ;  /* 0x0001d20000067ab9 */ /* 0x000fe20000000800 */
[----:B------:R-:W-:Y:S01]  /*7c50*/  IMAD.MOV R22, RZ, RZ, -R22 ;  /* 0x000000ffff167224 */ /* 0x000fe200078e0a16 */
[----:B------:R-:W-:Y:S01]  /*7c60*/  SHF.R.U64 R6, R6, UR6, R7 ;  /* 0x0000000606067c19 */ /* 0x000fe20008001207 */
[----:B------:R-:W-:Y:S01]  /*7c70*/  ULDC UR6, c[0x0][0x738] ;  /* 0x0001ce0000067ab9 */ /* 0x000fe20000000800 */
[----:B------:R-:W-:Y:S01]  /*7c80*/  LOP3.LUT R21, R21, UR21, RZ, 0xc0, !PT ;  /* 0x0000001515157c12 */ /* 0x000fe2000f8ec0ff */
[----:B------:R-:W-:Y:S02]  /*7c90*/  ULDC UR7, c[0x0][0x710] ;  /* 0x0001c40000077ab9 */ /* 0x000fe40000000800 */
[----:B------:R-:W-:Y:S02]  /*7ca0*/  IMAD.MOV R8, RZ, RZ, -R6 ;  /* 0x000000ffff087224 */ /* 0x000fe400078e0a06 */
[----:B------:R-:W-:-:S02]  /*7cb0*/  IMAD R6, R6, UR29, R21 ;  /* 0x0000001d06067c24 */ /* 0x000fc4000f8e0215 */
[----:B------:R-:W-:Y:S01]  /*7cc0*/  IMAD R19, R8, UR6, R19 ;  /* 0x0000000608137c24 */ /* 0x000fe2000f8e0213 */
[----:B------:R-:W-:Y:S01]  /*7cd0*/  ULDC UR6, c[0x0][0x700] ;  /* 0x0001c00000067ab9 */ /* 0x000fe20000000800 */
[----:B0-----:R-:W-:Y:S01]  /*7ce0*/  @P1 IMAD R17, R20, R22, R13 ;  /* 0x0000001614111224 */ /* 0x001fe200078e020d */
[----:B------:R-:W-:-:S03]  /*7cf0*/  LOP3.LUT R20, R11, UR5, RZ, 0xc0, !PT ;  /* 0x000000050b147c12 */ /* 0x000fc6000f8ec0ff */
[----:B------:R-:W-:Y:S02]  /*7d00*/  IMAD R13, R6, UR7, R17 ;  /* 0x00000007060d7c24 */ /* 0x000fe4000f8e0211 */
[----:B------:R-:W-:Y:S02]  /*7d10*/  IMAD R8, R19, UR6, R20 ;  /* 0x0000000613087c24 */ /* 0x000fe4000f8e0214 */
[----:B------:R-:W-:-:S03]  /*7d20*/  IMAD.MOV.U32 R6, RZ, RZ, 0x1 ;  /* 0x00000001ff067424 */ /* 0x000fc600078e00ff */
[----:B------:R-:W-:Y:S02]  /*7d30*/  SEL R17, R8, R13, !P1 ;  /* 0x0000000d08117207 */ /* 0x000fe40004800000 */
[----:B------:R-:W-:-:S07]  /*7d40*/  SEL R13, R13, R8, !P1 ;  /* 0x000000080d0d7207 */ /* 0x000fce0004800000 */
.L_x_151:
[----:B------:R-:W-:Y:S05]  /*7d50*/  BSYNC B1 ;  /* 0x0000000000017941 */ /* 0x000fea0003800000 */
.L_x_150:
[----:B------:R-:W-:-:S13]  /*7d60*/  LOP3.LUT P1, RZ, R6, 0xff, RZ, 0xc0, !PT ;  /* 0x000000ff06ff7812 */ /* 0x000fda000782c0ff */
[----:B------:R-:W-:Y:S05]  /*7d70*/  @P1 BRA `(.L_x_154) ;  /* 0xfffffff4000c1947 */ /* 0x000fea000383ffff */
[----:B------:R-:W-:Y:S05]  /*7d80*/  BSYNC B0 ;  /* 0x0000000000007941 */ /* 0x000fea0003800000 */
.L_x_142:
[----:B------:R-:W-:-:S03]  /*7d90*/  UMOV UR6, 0xffffffff ;  /* 0xffffffff00067882 */ /* 0x000fc60000000000 */
[----:B------:R-:W-:Y:S05]  /*7da0*/  BRA.DIV UR6, `(.L_x_155) ;  /* 0x0000000606947947 */ /* 0x000fea000b800000 */
[----:B------:R-:W-:-:S13]  /*7db0*/  ELECT P0, URZ, PT ;  /* 0x00000000003f782f */ /* 0x000fda0003800000 */
.L_x_173:
[----:B------:R-:W-:Y:S04]  /*7dc0*/  BSSY B0, `(.L_x_156) ;  /* 0x000004f000007945 */ /* 0x000fe80003800000 */
[----:B------:R-:W-:Y:S05]  /*7dd0*/  @!P0 BRA `(.L_x_157) ;  /* 0x0000000400348947 */ /* 0x000fea0003800000 */
[----:B------:R-:W-:-:S04]  /*7de0*/  LOP3.LUT R4, R4, 0x2, RZ, 0xfc, !PT ;  /* 0x0000000204047812 */ /* 0x000fc800078efcff */
[----:B------:R-:W-:-:S13]  /*7df0*/  ISETP.NE.AND P0, PT, R4, 0x3, PT ;  /* 0x000000030400780c */ /* 0x000fda0003f05270 */
[----:B------:R-:W-:Y:S05]  /*7e00*/  @!P0 BRA `(.L_x_158) ;  /* 0x0000000000048947 */ /* 0x000fea0003800000 */
[----:B------:R-:W-:Y:S01]  /*7e10*/  BPT.TRAP 0x1 ;  /* 0x000000040000795c */ /* 0x000fe20000300000 */
.L_x_158:
[----:B------:R-:W0:Y:S01]  /*7e20*/  S2R R3, SR_CgaCtaId ;  /* 0x0000000000037919 */ /* 0x000e220000008800 */
[----:B------:R-:W-:Y:S02]  /*7e30*/  MOV R0, 0x400 ;  /* 0x0000040000007802 */ /* 0x000fe40000000f00 */
[----:B------:R-:W-:Y:S02]  /*7e40*/  SHF.L.U32 R2, R12, 0x1f, RZ ;  /* 0x0000001f0c027819 */ /* 0x000fe400000006ff */
[----:B0-----:R-:W-:-:S05]  /*7e50*/  LEA R0, R3, R0, 0x18 ;  /* 0x0000000003007211 */ /* 0x001fca00078ec0ff */
[----:B------:R-:W-:-:S04]  /*7e60*/  VIADD R0, R0, 0x40 ;  /* 0x0000004000007836 */ /* 0x000fc80000000000 */
[C---:B------:R-:W-:Y:S02]  /*7e70*/  IMAD R7, R5.reuse, 0x8, R0 ;  /* 0x0000000805077824 */ /* 0x040fe400078e0200 */
[----:B------:R-:W-:Y:S02]  /*7e80*/  VIADD R5, R5, 0x1 ;  /* 0x0000000105057836 */ /* 0x000fe40000000000 */
[----:B------:R-:W0:Y:S03]  /*7e90*/  SYNCS.PHASECHK.TRANS64.TRYWAIT P0, [R7+URZ], R2 ;  /* 0x00000002070075a7 */ /* 0x000e26000800017f */
[----:B------:R-:W-:-:S04]  /*7ea0*/  ISETP.NE.AND P1, PT, R5, 0x8, PT ;  /* 0x000000080500780c */ /* 0x000fc80003f25270 */
[----:B------:R-:W-:Y:S02]  /*7eb0*/  SEL R3, RZ, 0x1, P1 ;  /* 0x00000001ff037807 */ /* 0x000fe40000800000 */
[----:B------:R-:W-:Y:S02]  /*7ec0*/  SEL R5, R5, RZ, P1 ;  /* 0x000000ff05057207 */ /* 0x000fe40000800000 */
[----:B------:R-:W-:-:S03]  /*7ed0*/  LOP3.LUT R12, R12, R3, RZ, 0x3c, !PT ;  /* 0x000000030c0c7212 */ /* 0x000fc600078e3cff */
[----:B------:R-:W-:Y:S01]  /*7ee0*/  IMAD R9, R5, 0x8, R0 ;  /* 0x0000000805097824 */ /* 0x000fe200078e0200 */
[----:B------:R-:W-:Y:S01]  /*7ef0*/  SHF.L.U32 R4, R12, 0x1f, RZ ;  /* 0x0000001f0c047819 */ /* 0x000fe200000006ff */
[----:B0-----:R-:W-:Y:S06]  /*7f00*/  @!P0 BRA `(.L_x_159) ;  /* 0x0000000400608947 */ /* 0x001fec0003800000 */
.L_x_174:
[----:B------:R-:W1:Y:S01]  /*7f10*/  SYNCS.PHASECHK.TRANS64.TRYWAIT P0, [R9+URZ], R4 ;  /* 0x00000004090075a7 */ /* 0x000e62000800017f */
[----:B0-----:R-:W-:-:S05]  /*7f20*/  VIADD R2, R5, 0x1 ;  /* 0x0000000105027836 */ /* 0x001fca0000000000 */
[----:B------:R-:W-:-:S04]  /*7f30*/  ISETP.NE.AND P1, PT, R2, 0x8, PT ;  /* 0x000000080200780c */ /* 0x000fc80003f25270 */
[----:B------:R-:W-:Y:S02]  /*7f40*/  SEL R3, RZ, 0x1, P1 ;  /* 0x00000001ff037807 */ /* 0x000fe40000800000 */
[----:B------:R-:W-:Y:S02]  /*7f50*/  SEL R7, R2, RZ, P1 ;  /* 0x000000ff02077207 */ /* 0x000fe40000800000 */
[----:B------:R-:W-:-:S03]  /*7f60*/  LOP3.LUT R12, R12, R3, RZ, 0x3c, !PT ;  /* 0x000000030c0c7212 */ /* 0x000fc600078e3cff */
[----:B------:R-:W-:Y:S01]  /*7f70*/  IMAD R6, R7, 0x8, R0 ;  /* 0x0000000807067824 */ /* 0x000fe200078e0200 */
[----:B------:R-:W-:Y:S01]  /*7f80*/  SHF.L.U32 R5, R12, 0x1f, RZ ;  /* 0x0000001f0c057819 */ /* 0x000fe200000006ff */
[----:B-1----:R-:W-:Y:S06]  /*7f90*/  @!P0 BRA `(.L_x_160) ;  /* 0x0000000400508947 */ /* 0x002fec0003800000 */
.L_x_175:
[----:B------:R-:W1:Y:S01]  /*7fa0*/  SYNCS.PHASECHK.TRANS64.TRYWAIT P0, [R6+URZ], R5 ;  /* 0x00000005060075a7 */ /* 0x000e62000800017f */
[----:B------:R-:W-:-:S05]  /*7fb0*/  VIADD R2, R7, 0x1 ;  /* 0x0000000107027836 */ /* 0x000fca0000000000 */
[----:B------:R-:W-:-:S04]  /*7fc0*/  ISETP.NE.AND P1, PT, R2, 0x8, PT ;  /* 0x000000080200780c */ /* 0x000fc80003f25270 */
[----:B------:R-:W-:Y:S02]  /*7fd0*/  SEL R3, RZ, 0x1, P1 ;  /* 0x00000001ff037807 */ /* 0x000fe40000800000 */
[----:B------:R-:W-:Y:S02]  /*7fe0*/  SEL R7, R2, RZ, P1 ;  /* 0x000000ff02077207 */ /* 0x000fe40000800000 */
[----:B------:R-:W-:-:S03]  /*7ff0*/  LOP3.LUT R12, R12, R3, RZ, 0x3c, !PT ;  /* 0x000000030c0c7212 */ /* 0x000fc600078e3cff */
[----:B0-----:R-:W-:Y:S01]  /*8000*/  IMAD R9, R7, 0x8, R0 ;  /* 0x0000000807097824 */ /* 0x001fe200078e0200 */
[----:B------:R-:W-:Y:S01]  /*8010*/  SHF.L.U32 R4, R12, 0x1f, RZ ;  /* 0x0000001f0c047819 */ /* 0x000fe200000006ff */
[----:B-1----:R-:W-:Y:S06]  /*8020*/  @!P0 BRA `(.L_x_161) ;  /* 0x0000000400408947 */ /* 0x002fec0003800000 */
.L_x_176:
        /* <DEDUP_REMOVED lines=9> */
.L_x_177:
        /* <DEDUP_REMOVED lines=9> */
.L_x_178:
        /* <DEDUP_REMOVED lines=9> */
.L_x_179:
[----:B------:R-:W1:Y:S01]  /*81e0*/  SYNCS.PHASECHK.TRANS64.TRYWAIT P0, [R6+URZ], R5 ;  /* 0x00000005060075a7 */ /* 0x000e62000800017f */
[----:B------:R-:W-:-:S05]  /*81f0*/  VIADD R2, R7, 0x1 ;  /* 0x0000000107027836 */ /* 0x000fca0000000000 */
[----:B------:R-:W-:-:S04]  /*8200*/  ISETP.NE.AND P1, PT, R2, 0x8, PT ;  /* 0x000000080200780c */ /* 0x000fc80003f25270 */
[----:B0-----:R-:W-:Y:S02]  /*8210*/  SEL R4, RZ, 0x1, P1 ;  /* 0x00000001ff047807 */ /* 0x001fe40000800000 */
[----:B------:R-:W-:Y:S02]  /*8220*/  SEL R3, R2, RZ, P1 ;  /* 0x000000ff02037207 */ /* 0x000fe40000800000 */
[----:B------:R-:W-:Y:S01]  /*8230*/  LOP3.LUT R4, R11, R4, RZ, 0x3c, !PT ;  /* 0x000000040b047212 */ /* 0x000fe200078e3cff */
[----:B-1----:R-:W-:Y:S06]  /*8240*/  @!P0 BRA `(.L_x_165) ;  /* 0x0000000400088947 */ /* 0x002fec0003800000 */
.L_x_180:
[----:B------:R-:W-:Y:S01]  /*8250*/  IMAD R3, R3, 0x8, R0 ;  /* 0x0000000803037824 */ /* 0x000fe200078e0200 */
[----:B------:R-:W-:-:S07]  /*8260*/  SHF.L.U32 R0, R4, 0x1f, RZ ;  /* 0x0000001f04007819 */ /* 0x000fce00000006ff */
.L_x_166:
[----:B-1----:R1:W2:Y:S02]  /*8270*/  SYNCS.PHASECHK.TRANS64.TRYWAIT P0, [R3+URZ], R0 ;  /* 0x00000000030075a7 */ /* 0x0022a4000800017f */
[----:B--2---:R-:W-:Y:S05]  /*8280*/  @!P0 NANOSLEEP.SYNCS 0x989680 ;  /* 0x009896800000895d */ /* 0x004fea0003900000 */
[----:B------:R-:W2:Y:S02]  /*8290*/  @!P0 SYNCS.PHASECHK.TRANS64 P0, [R3+URZ], R0 ;  /* 0x00000000030085a7 */ /* 0x000ea4000800007f */
[----:B--2---:R-:W-:Y:S05]  /*82a0*/  @!P0 BRA `(.L_x_166) ;  /* 0xfffffffc00f08947 */ /* 0x004fea000383ffff */
.L_x_157:
[----:B------:R-:W-:Y:S05]  /*82b0*/  BSYNC B0 ;  /* 0x0000000000007941 */ /* 0x000fea0003800000 */
.L_x_156:
[----:B------:R-:W-:Y:S05]  /*82c0*/  EXIT ;  /* 0x000000000000794d */ /* 0x000fea0003800000 */
.L_x_18:
[----:B-1----:R-:W-:-:S04]  /*82d0*/  IMAD.U32 R12, RZ, RZ, UR8 ;  /* 0x00000008ff0c7e24 */ /* 0x002fc8000f8e00ff */
[----:B------:R1:W4:Y:S03]  /*82e0*/  SYNCS.PHASECHK.TRANS64.TRYWAIT P0, [R12+URZ], R11 ;  /* 0x0000000b0c0075a7 */ /* 0x000326000800017f */
[----:B----4-:R-:W-:Y:S05]  /*82f0*/  @!P0 NANOSLEEP.SYNCS 0x989680 ;  /* 0x009896800000895d */ /* 0x010fea0003900000 */
[----:B------:R-:W4:Y:S02]  /*8300*/  @!P0 SYNCS.PHASECHK.TRANS64 P0, [R12+URZ], R11 ;  /* 0x0000000b0c0085a7 */ /* 0x000f24000800007f */
[----:B----4-:R-:W-:Y:S05]  /*8310*/  @!P0 BRA `(.L_x_18) ;  /* 0xfffffffc00ec8947 */ /* 0x010fea000383ffff */
[----:B------:R-:W-:Y:S05]  /*8320*/  BRA `(.L_x_17) ;  /* 0xffffff9400007947 */ /* 0x000fea000383ffff */
.L_x_143:
[----:B------:R-:W-:Y:S01]  /*8330*/  BSSY B1, `(.L_x_167) ;  /* 0x0000006000017945 */ /* 0x000fe20003800000 */
[----:B------:R-:W-:-:S07]  /*8340*/  IMAD.MOV.U32 R6, RZ, RZ, -0x1 ;  /* 0xffffffffff067424 */ /* 0x000fce00078e00ff */
[----:B------:R-:W-:Y:S05]  /*8350*/  WARPSYNC.COLLECTIVE R6, `(.L_x_168) ;  /* 0x00000000060c7348 */ /* 0x000fea0003c00000 */
[----:B------:R-:W-:Y:S02]  /*8360*/  ELECT P1, UR62, PT ;  /* 0x00000000003e782f */ /* 0x000fe40003820000 */
[----:B------:R-:W-:Y:S01]  /*8370*/  MOV R6, UR62 ;  /* 0x0000003e00067c02 */ /* 0x000fe20008000f00 */
[----:B------:R-:W-:Y:S10]  /*8380*/  ENDCOLLECTIVE ;  /* 0x000000000000791b */ /* 0x000ff40003800000 */
.L_x_168:
[----:B------:R-:W-:Y:S05]  /*8390*/  BSYNC B1 ;  /* 0x0000000000017941 */ /* 0x000fea0003800000 */
.L_x_167:
[----:B------:R-:W-:Y:S05]  /*83a0*/  BRA `(.L_x_169) ;  /* 0xffffffec008c7947 */ /* 0x000fea000383ffff */
.L_x_146:
[----:B0-----:R0:W1:Y:S02]  /*83b0*/  SYNCS.PHASECHK.TRANS64.TRYWAIT P1, [R20+URZ+0x40], R9 ;  /* 0x00004009140075a7 */ /* 0x001064000802017f */
[----:B-1----:R-:W-:Y:S05]  /*83c0*/  @!P1 NANOSLEEP.SYNCS 0x989680 ;  /* 0x009896800000995d */ /* 0x002fea0003900000 */
[----:B------:R-:W1:Y:S02]  /*83d0*/  @!P1 SYNCS.PHASECHK.TRANS64 P1, [R20+URZ+0x40], R9 ;  /* 0x00004009140095a7 */ /* 0x000e64000802007f */
[----:B-1----:R-:W-:Y:S05]  /*83e0*/  @!P1 BRA `(.L_x_146) ;  /* 0xfffffffc00f09947 */ /* 0x002fea000383ffff */
[----:B------:R-:W-:Y:S05]  /*83f0*/  BRA `(.L_x_170) ;  /* 0xffffffec00c87947 */ /* 0x000fea000383ffff */
.L_x_155:
[----:B------:R-:W-:Y:S01]  /*8400*/  BSSY B0, `(.L_x_171) ;  /* 0x0000006000007945 */ /* 0x000fe20003800000 */
[----:B------:R-:W-:-:S07]  /*8410*/  IMAD.MOV.U32 R6, RZ, RZ, -0x1 ;  /* 0xffffffffff067424 */ /* 0x000fce00078e00ff */
[----:B------:R-:W-:Y:S05]  /*8420*/  WARPSYNC.COLLECTIVE R6, `(.L_x_172) ;  /* 0x00000000060c7348 */ /* 0x000fea0003c00000 */
[----:B------:R-:W-:Y:S02]  /*8430*/  ELECT P1, UR62, PT ;  /* 0x00000000003e782f */ /* 0x000fe40003820000 */
[----:B------:R-:W-:Y:S01]  /*8440*/  MOV R6, UR62 ;  /* 0x0000003e00067c02 */ /* 0x000fe20008000f00 */
[----:B------:R-:W-:Y:S10]  /*8450*/  ENDCOLLECTIVE ;  /* 0x000000000000791b */ /* 0x000ff40003800000 */
.L_x_172:
[----:B------:R-:W-:Y:S05]  /*8460*/  BSYNC B0 ;  /* 0x0000000000007941 */ /* 0x000fea0003800000 */
.L_x_171:
[----:B------:R-:W-:Y:S01]  /*8470*/  PLOP3.LUT P0, PT, P1, PT, PT, 0x80, 0x0 ;  /* 0x000000000000781c */ /* 0x000fe20000f0f070 */
[----:B------:R-:W-:-:S12]  /*8480*/  BRA `(.L_x_173) ;  /* 0xfffffff8004c7947 */ /* 0x000fd8000383ffff */
.L_x_159:
[----:B0-----:R0:W1:Y:S02]  /*8490*/  SYNCS.PHASECHK.TRANS64.TRYWAIT P0, [R7+URZ], R2 ;  /* 0x00000002070075a7 */ /* 0x001064000800017f */
[----:B-1----:R-:W-:Y:S05]  /*84a0*/  @!P0 NANOSLEEP.SYNCS 0x989680 ;  /* 0x009896800000895d */ /* 0x002fea0003900000 */
[----:B------:R-:W1:Y:S02]  /*84b0*/  @!P0 SYNCS.PHASECHK.TRANS64 P0, [R7+URZ], R2 ;  /* 0x00000002070085a7 */ /* 0x000e64000800007f */
[----:B-1----:R-:W-:Y:S05]  /*84c0*/  @!P0 BRA `(.L_x_159) ;  /* 0xfffffffc00f08947 */ /* 0x002fea000383ffff */
[----:B------:R-:W-:Y:S05]  /*84d0*/  BRA `(.L_x_174) ;  /* 0xfffffff8008c7947 */ /* 0x000fea000383ffff */
.L_x_160:
[----:B0-----:R0:W1:Y:S02]  /*84e0*/  SYNCS.PHASECHK.TRANS64.TRYWAIT P0, [R9+URZ], R4 ;  /* 0x00000004090075a7 */ /* 0x001064000800017f */
[----:B-1----:R-:W-:Y:S05]  /*84f0*/  @!P0 NANOSLEEP.SYNCS 0x989680 ;  /* 0x009896800000895d */ /* 0x002fea0003900000 */
[----:B------:R-:W1:Y:S02]  /*8500*/  @!P0 SYNCS.PHASECHK.TRANS64 P0, [R9+URZ], R4 ;  /* 0x00000004090085a7 */ /* 0x000e64000800007f */
[----:B-1----:R-:W-:Y:S05]  /*8510*/  @!P0 BRA `(.L_x_160) ;  /* 0xfffffffc00f08947 */ /* 0x002fea000383ffff */
[----:B------:R-:W-:Y:S05]  /*8520*/  BRA `(.L_x_175) ;  /* 0xfffffff8009c7947 */ /* 0x000fea000383ffff */
.L_x_161:
[----:B0-----:R0:W1:Y:S02]  /*8530*/  SYNCS.PHASECHK.TRANS64.TRYWAIT P0, [R6+URZ], R5 ;  /* 0x00000005060075a7 */ /* 0x001064000800017f */
[----:B-1----:R-:W-:Y:S05]  /*8540*/  @!P0 NANOSLEEP.SYNCS 0x989680 ;  /* 0x009896800000895d */ /* 0x002fea0003900000 */
[----:B------:R-:W1:Y:S02]  /*8550*/  @!P0 SYNCS.PHASECHK.TRANS64 P0, [R6+URZ], R5 ;  /* 0x00000005060085a7 */ /* 0x000e64000800007f */
[----:B-1----:R-:W-:Y:S05]  /*8560*/  @!P0 BRA `(.L_x_161) ;  /* 0xfffffffc00f08947 */ /* 0x002fea000383ffff */
[----:B------:R-:W-:Y:S05]  /*8570*/  BRA `(.L_x_176) ;  /* 0xfffffff800ac7947 */ /* 0x000fea000383ffff */
.L_x_162:
[----:B0-----:R0:W1:Y:S02]  /*8580*/  SYNCS.PHASECHK.TRANS64.TRYWAIT P0, [R9+URZ], R4 ;  /* 0x00000004090075a7 */ /* 0x001064000800017f */
[----:B-1----:R-:W-:Y:S05]  /*8590*/  @!P0 NANOSLEEP.SYNCS 0x989680 ;  /* 0x009896800000895d */ /* 0x002fea0003900000 */
[----:B------:R-:W1:Y:S02]  /*85a0*/  @!P0 SYNCS.PHASECHK.TRANS64 P0, [R9+URZ], R4 ;  /* 0x00000004090085a7 */ /* 0x000e64000800007f */
[----:B-1----:R-:W-:Y:S05]  /*85b0*/  @!P0 BRA `(.L_x_162) ;  /* 0xfffffffc00f08947 */ /* 0x002fea000383ffff */
[----:B------:R-:W-:Y:S05]  /*85c0*/  BRA `(.L_x_177) ;  /* 0xfffffff800bc7947 */ /* 0x000fea000383ffff */
.L_x_163:
[----:B0-----:R0:W1:Y:S02]  /*85d0*/  SYNCS.PHASECHK.TRANS64.TRYWAIT P0, [R6+URZ], R5 ;  /* 0x00000005060075a7 */ /* 0x001064000800017f */
[----:B-1----:R-:W-:Y:S05]  /*85e0*/  @!P0 NANOSLEEP.SYNCS 0x989680 ;  /* 0x009896800000895d */ /* 0x002fea0003900000 */
[----:B------:R-:W1:Y:S02]  /*85f0*/  @!P0 SYNCS.PHASECHK.TRANS64 P0, [R6+URZ], R5 ;  /* 0x00000005060085a7 */ /* 0x000e64000800007f */
[----:B-1----:R-:W-:Y:S05]  /*8600*/  @!P0 BRA `(.L_x_163) ;  /* 0xfffffffc00f08947 */ /* 0x002fea000383ffff */
[----:B------:R-:W-:Y:S05]  /*8610*/  BRA `(.L_x_178) ;  /* 0xfffffff800cc7947 */ /* 0x000fea000383ffff */
.L_x_164:
[----:B0-----:R0:W1:Y:S02]  /*8620*/  SYNCS.PHASECHK.TRANS64.TRYWAIT P0, [R9+URZ], R4 ;  /* 0x00000004090075a7 */ /* 0x001064000800017f */
[----:B-1----:R-:W-:Y:S05]  /*8630*/  @!P0 NANOSLEEP.SYNCS 0x989680 ;  /* 0x009896800000895d */ /* 0x002fea0003900000 */
[----:B------:R-:W1:Y:S02]  /*8640*/  @!P0 SYNCS.PHASECHK.TRANS64 P0, [R9+URZ], R4 ;  /* 0x00000004090085a7 */ /* 0x000e64000800007f */
[----:B-1----:R-:W-:Y:S05]  /*8650*/  @!P0 BRA `(.L_x_164) ;  /* 0xfffffffc00f08947 */ /* 0x002fea000383ffff */
[----:B------:R-:W-:Y:S05]  /*8660*/  BRA `(.L_x_179) ;  /* 0xfffffff800dc7947 */ /* 0x000fea000383ffff */
.L_x_165:
[----:B0-----:R0:W1:Y:S02]  /*8670*/  SYNCS.PHASECHK.TRANS64.TRYWAIT P0, [R6+URZ], R5 ;  /* 0x00000005060075a7 */ /* 0x001064000800017f */
[----:B-1----:R-:W-:Y:S05]  /*8680*/  @!P0 NANOSLEEP.SYNCS 0x989680 ;  /* 0x009896800000895d */ /* 0x002fea0003900000 */
[----:B------:R-:W1:Y:S02]  /*8690*/  @!P0 SYNCS.PHASECHK.TRANS64 P0, [R6+URZ], R5 ;  /* 0x00000005060085a7 */ /* 0x000e64000800007f */
[----:B-1----:R-:W-:Y:S05]  /*86a0*/  @!P0 BRA `(.L_x_165) ;  /* 0xfffffffc00f08947 */ /* 0x002fea000383ffff */
[----:B------:R-:W-:Y:S05]  /*86b0*/  BRA `(.L_x_180) ;  /* 0xfffffff800e47947 */ /* 0x000fea000383ffff */
.L_x_181:
[----:B------:R-:W-:-:S00]  /*86c0*/  BRA `(.L_x_181) ;  /* 0xfffffffc00fc7947 */ /* 0x000fc0000383ffff */
[----:B------:R-:W-:-:S00]  /*86d0*/  NOP ;  /* 0x0000000000007918 */ /* 0x000fc00000000000 */
        /* <DEDUP_REMOVED lines=10> */
.L_x_182:


//--------------------- .nv.shared._ZN7cutlass13device_kernelINS_4gemm6kernel13GemmUniversalIN4cute5tupleIJiiiiEEENS1_10collective13CollectiveMmaINS1_40MainloopSm90TmaGmmaWarpSpecializedSparseILi8ENS5_IJNS4_1CILi1EEESB_SB_EEENS1_35KernelTmaWarpSpecializedCooperativeEEENS5_IJNSA_ILi256EEENSA_ILi64EEENSA_ILi128EEEEEEaNS5_IJNS4_6LayoutINS5_IJiNS5_IJNSA_ILi2EEEiEEEiEEENS5_IJlNS5_IJSB_SK_EEElEEEEENSJ_INS5_IJNS5_IJSG_iEEENS5_IJSH_iEEEiEEENS5_IJNS5_IJSH_NSA_ILi8192EEEEEENS5_IJSB_lEEElEEEEEEEEaNS5_IJlSB_lEEENS4_8TiledMMAINS4_8MMA_AtomIJNS4_4SM904GMMA6SPARSE27GMMA_64x64x64_S32S8S8_SS_TNILNS13_9SparseSelE0EEEEEENSJ_INS5_IJSK_SB_SB_EEENS5_IJSB_NSA_ILi0EEES1A_EEEEENS5_IJNS4_10UnderscoreES1D_S1D_EEEEENS4_13SM90_TMA_LOADENS4_14ComposedLayoutINS4_7SwizzleILi2ELi4ELi3EEENS4_25smem_sparse_ptr_flag_bitsILi2ELi8EEENSJ_INS5_IJNS5_IJSB_NSA_ILi8EEEEEENS5_IJSK_SG_EEEEEENS5_IJNS5_IJS1A_SH_EEESN_EEEEEEEvNS4_8identityES1G_NS1H_INS1I_ILi3ELi4ELi3EEENS4_18smem_ptr_flag_bitsILi8EEENSJ_INS5_IJS1M_SH_EEENS5_IJSH_SB_EEEEEEEvS1U_EENS_8epilogue10collective6detail29Sm90TmaWarpSpecializedAdapterINS24_15DefaultEpilogueIiNS5_IJSB_llEEES28_NS23_6thread17LinearCombinationIiLi1EiiLNS29_9ScaleType4KindE0ELNS_15FloatRoundStyleE2EiEENS1_15EpilogueDefaultEEEEEvvEEEEvNT_6ParamsE --------------------------
	.section	.nv.shared._ZN7cutlass13device_kernelINS_4gemm6kernel13GemmUniversalIN4cute5tupleIJiiiiEEENS1_10collective13CollectiveMmaINS1_40MainloopSm90TmaGmmaWarpSpecializedSparseILi8ENS5_IJNS4_1CILi1EEESB_SB_EEENS1_35KernelTmaWarpSpecializedCooperativeEEENS5_IJNSA_ILi256EEENSA_ILi64EEENSA_ILi128EEEEEEaNS5_IJNS4_6LayoutINS5_IJiNS5_IJNSA_ILi2EEEiEEEiEEENS5_IJlNS5_IJSB_SK_EEElEEEEENSJ_INS5_IJNS5_IJSG_iEEENS5_IJSH_iEEEiEEENS5_IJNS5_IJSH_NSA_ILi8192EEEEEENS5_IJSB_lEEElEEEEEEEEaNS5_IJlSB_lEEENS4_8TiledMMAINS4_8MMA_AtomIJNS4_4SM904GMMA6SPARSE27GMMA_64x64x64_S32S8S8_SS_TNILNS13_9SparseSelE0EEEEEENSJ_INS5_IJSK_SB_SB_EEENS5_IJSB_NSA_ILi0EEES1A_EEEEENS5_IJNS4_10UnderscoreES1D_S1D_EEEEENS4_13SM90_TMA_LOADENS4_14ComposedLayoutINS4_7SwizzleILi2ELi4ELi3EEENS4_25smem_sparse_ptr_flag_bitsILi2ELi8EEENSJ_INS5_IJNS5_IJSB_NSA_ILi8EEEEEENS5_IJSK_SG_EEEEEENS5_IJNS5_IJS1A_SH_EEESN_EEEEEEEvNS4_8identityES1G_NS1H_INS1I_ILi3ELi4ELi3EEENS4_18smem_ptr_flag_bitsILi8EEENSJ_INS5_IJS1M_SH_EEENS5_IJSH_SB_EEEEEEEvS1U_EENS_8epilogue10collective6detail29Sm90TmaWarpSpecializedAdapterINS24_15DefaultEpilogueIiNS5_IJSB_llEEES28_NS23_6thread17LinearCombinationIiLi1EiiLNS29_9ScaleType4KindE0ELNS_15FloatRoundStyleE2EiEENS1_15EpilogueDefaultEEEEEvvEEEEvNT_6ParamsE,"aw",@nobits
	.sectionflags	@""
	.align	16
	.zero		1024


//--------------------- .nv.shared.reserved.0     --------------------------
	.section	.nv.shared.reserved.0,"aw",@nobits
	.weak		__nv_reservedSMEM_offset_0_alias
	.size		__nv_reservedSMEM_offset_0_alias, 0, 0
	.other		__nv_reservedSMEM_offset_0_alias,@"STO_CUDA_RESERVED_SHARED STV_DEFAULT"
__nv_reservedSMEM_offset_0_alias:
	.zero		0


//--------------------- .nv.global                --------------------------
	.section	.nv.global,"aw",@nobits
.nv.global:
	.type		_ZN39_INTERNAL_0c714e68_4_k_cu_87f1d257_27974cute1_E,@object
	.size		_ZN39_INTERNAL_0c714e68_4_k_cu_87f1d257_27974cute1_E,(_ZN39_INTERNAL_0c714e68_4_k_cu_87f1d257_27974cuda3std3__45__cpo6cbeginE - _ZN39_INTERNAL_0c714e68_4_k_cu_87f1d257_27974cute1_E)
_ZN39_INTERNAL_0c714e68_4_k_cu_87f1d257_27974cute1_E:
	.zero		1
	.type		_ZN39_INTERNAL_0c714e68_4_k_cu_87f1d257_27974cuda3std3__45__cpo6cbeginE,@object
	.size		_ZN39_INTERNAL_0c714e68_4_k_cu_87f1d257_27974cuda3std3__45__cpo6cbeginE,(_ZN39_INTERNAL_0c714e68_4_k_cu_87f1d257_27974cuda3std3__48in_placeE - _ZN39_INTERNAL_0c714e68_4_k_cu_87f1d257_27974cuda3std3__45__cpo6cbeginE)
_ZN39_INTERNAL_0c714e68_4_k_cu_87f1d257_27974cuda3std3__45__cpo6cbeginE:
	.zero		1
	.type		_ZN39_INTERNAL_0c714e68_4_k_cu_87f1d257_27974cuda3std3__48in_placeE,@object
	.size		_ZN39_INTERNAL_0c714e68_4_k_cu_87f1d257_27974cuda3std3__48in_placeE,(_ZN39_INTERNAL_0c714e68_4_k_cu_87f1d257_27974cuda3std6ranges3__45__cpo9iter_moveE - _ZN39_INTERNAL_0c714e68_4_k_cu_87f1d257_27974cuda3std3__48in_placeE)
_ZN39_INTERNAL_0c714e68_4_k_cu_87f1d257_27974cuda3std3__48in_placeE:
	.zero		1
	.type		_ZN39_INTERNAL_0c714e68_4_k_cu_87f1d257_27974cuda3std6ranges3__45__cpo9iter_moveE,@object
	.size		_ZN39_INTERNAL_0c714e68_4_k_cu_87f1d257_27974cuda3std6ranges3__45__cpo9iter_moveE,(_ZN39_INTERNAL_0c714e68_4_k_cu_87f1d257_27974cuda3std3__45__cpo5beginE - _ZN39_INTERNAL_0c714e68_4_k_cu_87f1d257_27974cuda3std6ranges3__45__cpo9iter_moveE)
_ZN39_INTERNAL_0c714e68_4_k_cu_87f1d257_27974cuda3std6ranges3__45__cpo9iter_moveE:
	.zero		1
	.type		_ZN39_INTERNAL_0c714e68_4_k_cu_87f1d257_27974cuda3std3__45__cpo5beginE,@object
	.size		_ZN39_INTERNAL_0c714e68_4_k_cu_87f1d257_27974cuda3std3__45__cpo5beginE,(_ZN39_INTERNAL_0c714e68_4_k_cu_87f1d257_27974cuda3std3__441_GLOBAL__N__0c714e68_4_k_cu_87f1d257_27976ignoreE - _ZN39_INTERNAL_0c714e68_4_k_cu_87f1d257_27974cuda3std3__45__cpo5beginE)
_ZN39_INTERNAL_0c714e68_4_k_cu_87f1d257_27974cuda3std3__45__cpo5beginE:
	.zero		1
	.type		_ZN39_INTERNAL_0c714e68_4_k_cu_87f1d257_27974cuda3std3__441_GLOBAL__N__0c714e68_4_k_cu_87f1d257_27976ignoreE,@object
	.size		_ZN39_INTERNAL_0c714e68_4_k_cu_87f1d257_27974cuda3std3__441_GLOBAL__N__0c714e68_4_k_cu_87f1d257_27976ignoreE,(_ZN39_INTERNAL_0c714e68_4_k_cu_87f1d257_27974cute7productE - _ZN39_INTERNAL_0c714e68_4_k_cu_87f1d257_27974cuda3std3__441_GLOBAL__N__0c714e68_4_k_cu_87f1d257_27976ignoreE)
_ZN39_INTERNAL_0c714e68_4_k_cu_87f1d257_27974cuda3std3__441_GLOBAL__N__0c714e68_4_k_cu_87f1d257_27976ignoreE:
	.zero		1
	.type		_ZN39_INTERNAL_0c714e68_4_k_cu_87f1d257_27974cute7productE,@object
	.size		_ZN39_INTERNAL_0c714e68_4_k_cu_87f1d257_27974cute7productE,(_ZN39_INTERNAL_0c714e68_4_k_cu_87f1d257_27974cuda3std3__45__cpo3endE - _ZN39_INTERNAL_0c714e68_4_k_cu_87f1d257_27974cute7productE)
_ZN39_INTERNAL_0c714e68_4_k_cu_87f1d257_27974cute7productE:
	.zero		1
	.type		_ZN39_INTERNAL_0c714e68_4_k_cu_87f1d257_27974cuda3std3__45__cpo3endE,@object
	.size		_ZN39_INTERNAL_0c714e68_4_k_cu_87f1d257_27974cuda3std3__45__cpo3endE,(_ZN39_INTERNAL_0c714e68_4_k_cu_87f1d257_27974cuda3std3__419piecewise_constructE - _ZN39_INTERNAL_0c714e68_4_k_cu_87f1d257_27974cuda3std3__45__cpo3endE)
_ZN39_INTERNAL_0c714e68_4_k_cu_87f1d257_27974cuda3std3__45__cpo3endE:
	.zero		1
	.type		_ZN39_INTERNAL_0c714e68_4_k_cu_87f1d257_27974cuda3std3__419piecewise_constructE,@object
	.size		_ZN39_INTERNAL_0c714e68_4_k_cu_87f1d257_27974cuda3std3__419piecewise_constructE,(_ZN39_INTERNAL_0c714e68_4_k_cu_87f1d257_27974cuda3std3__45__cpo4cendE - _ZN39_INTERNAL_0c714e68_4_k_cu_87f1d257_27974cuda3std3__419piecewise_constructE)
_ZN39_INTERNAL_0c714e68_4_k_cu_87f1d257_27974cuda3std3__419piecewise_constructE:
	.zero		1
	.type		_ZN39_INTERNAL_0c714e68_4_k_cu_87f1d257_27974cuda3std3__45__cpo4cendE,@object
	.size		_ZN39_INTERNAL_0c714e68_4_k_cu_87f1d257_27974cuda3std3__45__cpo4cendE,(_ZN39_INTERNAL_0c714e68_4_k_cu_87f1d257_27974cuda3std6ranges3__45__cpo4swapE - _ZN39_INTERNAL_0c714e68_4_k_cu_87f1d257_27974cuda3std3__45__cpo4cendE)
_ZN39_INTERNAL_0c714e68_4_k_cu_87f1d257_27974cuda3std3__45__cpo4cendE:
	.zero		1
	.type		_ZN39_INTERNAL_0c714e68_4_k_cu_87f1d257_27974cuda3std6ranges3__45__cpo4swapE,@object
	.size		_ZN39_INTERNAL_0c714e68_4_k_cu_87f1d257_27974cuda3std6ranges3__45__cpo4swapE,(.L_7 - _ZN39_INTERNAL_0c714e68_4_k_cu_87f1d257_27974cuda3std6ranges3__45__cpo4swapE)
_ZN39_INTERNAL_0c714e68_4_k_cu_87f1d257_27974cuda3std6ranges3__45__cpo4swapE:
	.zero		1
.L_7:


//--------------------- .nv.constant0._ZN7cutlass13device_kernelINS_4gemm6kernel13GemmUniversalIN4cute5tupleIJiiiiEEENS1_10collective13CollectiveMmaINS1_40MainloopSm90TmaGmmaWarpSpecializedSparseILi8ENS5_IJNS4_1CILi1EEESB_SB_EEENS1_35KernelTmaWarpSpecializedCooperativeEEENS5_IJNSA_ILi256EEENSA_ILi64EEENSA_ILi128EEEEEEaNS5_IJNS4_6LayoutINS5_IJiNS5_IJNSA_ILi2EEEiEEEiEEENS5_IJlNS5_IJSB_SK_EEElEEEEENSJ_INS5_IJNS5_IJSG_iEEENS5_IJSH_iEEEiEEENS5_IJNS5_IJSH_NSA_ILi8192EEEEEENS5_IJSB_lEEElEEEEEEEEaNS5_IJlSB_lEEENS4_8TiledMMAINS4_8MMA_AtomIJNS4_4SM904GMMA6SPARSE27GMMA_64x64x64_S32S8S8_SS_TNILNS13_9SparseSelE0EEEEEENSJ_INS5_IJSK_SB_SB_EEENS5_IJSB_NSA_ILi0EEES1A_EEEEENS5_IJNS4_10UnderscoreES1D_S1D_EEEEENS4_13SM90_TMA_LOADENS4_14ComposedLayoutINS4_7SwizzleILi2ELi4ELi3EEENS4_25smem_sparse_ptr_flag_bitsILi2ELi8EEENSJ_INS5_IJNS5_IJSB_NSA_ILi8EEEEEENS5_IJSK_SG_EEEEEENS5_IJNS5_IJS1A_SH_EEESN_EEEEEEEvNS4_8identityES1G_NS1H_INS1I_ILi3ELi4ELi3EEENS4_18smem_ptr_flag_bitsILi8EEENSJ_INS5_IJS1M_SH_EEENS5_IJSH_SB_EEEEEEEvS1U_EENS_8epilogue10collective6detail29Sm90TmaWarpSpecializedAdapterINS24_15DefaultEpilogueIiNS5_IJSB_llEEES28_NS23_6thread17LinearCombinationIiLi1EiiLNS29_9ScaleType4KindE0ELNS_15FloatRoundStyleE2EiEENS1_15EpilogueDefaultEEEEEvvEEEEvNT_6ParamsE --------------------------
	.section	.nv.constant0._ZN7cutlass13device_kernelINS_4gemm6kernel13GemmUniversalIN4cute5tupleIJiiiiEEENS1_10collective13CollectiveMmaINS1_40MainloopSm90TmaGmmaWarpSpecializedSparseILi8ENS5_IJNS4_1CILi1EEESB_SB_EEENS1_35KernelTmaWarpSpecializedCooperativeEEENS5_IJNSA_ILi256EEENSA_ILi64EEENSA_ILi128EEEEEEaNS5_IJNS4_6LayoutINS5_IJiNS5_IJNSA_ILi2EEEiEEEiEEENS5_IJlNS5_IJSB_SK_EEElEEEEENSJ_INS5_IJNS5_IJSG_iEEENS5_IJSH_iEEEiEEENS5_IJNS5_IJSH_NSA_ILi8192EEEEEENS5_IJSB_lEEElEEEEEEEEaNS5_IJlSB_lEEENS4_8TiledMMAINS4_8MMA_AtomIJNS4_4SM904GMMA6SPARSE27GMMA_64x64x64_S32S8S8_SS_TNILNS13_9SparseSelE0EEEEEENSJ_INS5_IJSK_SB_SB_EEENS5_IJSB_NSA_ILi0EEES1A_EEEEENS5_IJNS4_10UnderscoreES1D_S1D_EEEEENS4_13SM90_TMA_LOADENS4_14ComposedLayoutINS4_7SwizzleILi2ELi4ELi3EEENS4_25smem_sparse_ptr_flag_bitsILi2ELi8EEENSJ_INS5_IJNS5_IJSB_NSA_ILi8EEEEEENS5_IJSK_SG_EEEEEENS5_IJNS5_IJS1A_SH_EEESN_EEEEEEEvNS4_8identityES1G_NS1H_INS1I_ILi3ELi4ELi3EEENS4_18smem_ptr_flag_bitsILi8EEENSJ_INS5_IJS1M_SH_EEENS5_IJSH_SB_EEEEEEEvS1U_EENS_8epilogue10collective6detail29Sm90TmaWarpSpecializedAdapterINS24_15DefaultEpilogueIiNS5_IJSB_llEEES28_NS23_6thread17LinearCombinationIiLi1EiiLNS29_9ScaleType4KindE0ELNS_15FloatRoundStyleE2EiEENS1_15EpilogueDefaultEEEEEvvEEEEvNT_6ParamsE,"a",@progbits
	.sectionflags	@""
	.align	4
.nv.constant0._ZN7cutlass13device_kernelINS_4gemm6kernel13GemmUniversalIN4cute5tupleIJiiiiEEENS1_10collective13CollectiveMmaINS1_40MainloopSm90TmaGmmaWarpSpecializedSparseILi8ENS5_IJNS4_1CILi1EEESB_SB_EEENS1_35KernelTmaWarpSpecializedCooperativeEEENS5_IJNSA_ILi256EEENSA_ILi64EEENSA_ILi128EEEEEEaNS5_IJNS4_6LayoutINS5_IJiNS5_IJNSA_ILi2EEEiEEEiEEENS5_IJlNS5_IJSB_SK_EEElEEEEENSJ_INS5_IJNS5_IJSG_iEEENS5_IJSH_iEEEiEEENS5_IJNS5_IJSH_NSA_ILi8192EEEEEENS5_IJSB_lEEElEEEEEEEEaNS5_IJlSB_lEEENS4_8TiledMMAINS4_8MMA_AtomIJNS4_4SM904GMMA6SPARSE27GMMA_64x64x64_S32S8S8_SS_TNILNS13_9SparseSelE0EEEEEENSJ_INS5_IJSK_SB_SB_EEENS5_IJSB_NSA_ILi0EEES1A_EEEEENS5_IJNS4_10UnderscoreES1D_S1D_EEEEENS4_13SM90_TMA_LOADENS4_14ComposedLayoutINS4_7SwizzleILi2ELi4ELi3EEENS4_25smem_sparse_ptr_flag_bitsILi2ELi8EEENSJ_INS5_IJNS5_IJSB_NSA_ILi8EEEEEENS5_IJSK_SG_EEEEEENS5_IJNS5_IJS1A_SH_EEESN_EEEEEEEvNS4_8identityES1G_NS1H_INS1I_ILi3ELi4ELi3EEENS4_18smem_ptr_flag_bitsILi8EEENSJ_INS5_IJS1M_SH_EEENS5_IJSH_SB_EEEEEEEvS1U_EENS_8epilogue10collective6detail29Sm90TmaWarpSpecializedAdapterINS24_15DefaultEpilogueIiNS5_IJSB_llEEES28_NS23_6thread17LinearCombinationIiLi1EiiLNS29_9ScaleType4KindE0ELNS_15FloatRoundStyleE2EiEENS1_15EpilogueDefaultEEEEEvvEEEEvNT_6ParamsE:
	.zero		1920


//--------------------- SYMBOLS --------------------------

	.type		.nv.reservedSmem.offset0,@object
	.size		.nv.reservedSmem.offset0,0x4
